//
// Generated by NVIDIA NVVM Compiler
//
// Compiler Build ID: CL-36424714
// Cuda compilation tools, release 13.0, V13.0.88
// Based on NVVM 20.0.0
//

.version 9.0
.target sm_100
.address_size 64

	// .globl	_ZN8swiftsim4cuda12kernel_resetENS0_13DroneSwarmGPUEf
.const .align 4 .b8 _ZN8swiftsim4cuda8d_paramsE[76] = {0, 0, 128, 63, 6, 190, 133, 64, 205, 204, 76, 61, 10, 215, 163, 59, 164, 223, 62, 59, 164, 223, 62, 59, 22, 246, 180, 59, 10, 215, 35, 62, 10, 215, 35, 62, 10, 215, 35, 190, 10, 215, 35, 190, 10, 215, 35, 62, 10, 215, 35, 190, 10, 215, 35, 190, 10, 215, 35, 62, 0, 0, 32, 65, 0, 0, 128, 63, 205, 204, 204, 61, 205, 204, 76, 61};
.global .align 4 .b8 __cudart_i2opi_f[24] = {65, 144, 67, 60, 153, 149, 98, 219, 192, 221, 52, 245, 209, 87, 39, 252, 41, 21, 68, 78, 110, 131, 249, 162};

.visible .entry _ZN8swiftsim4cuda12kernel_resetENS0_13DroneSwarmGPUEf(
	.param .align 8 .b8 _ZN8swiftsim4cuda12kernel_resetENS0_13DroneSwarmGPUEf_param_0[224],
	.param .f32 _ZN8swiftsim4cuda12kernel_resetENS0_13DroneSwarmGPUEf_param_1
)
{
	.reg .pred 	%p<2>;
	.reg .b32 	%r<7>;
	.reg .b32 	%f<8>;
	.reg .b64 	%rd<84>;

	mov.b64 	%rd3, _ZN8swiftsim4cuda12kernel_resetENS0_13DroneSwarmGPUEf_param_0;
	ld.param.f32 	%f1, [_ZN8swiftsim4cuda12kernel_resetENS0_13DroneSwarmGPUEf_param_1];
	mov.u64 	%rd1, %rd3;
	mov.u32 	%r1, %ctaid.x;
	mov.u32 	%r2, %ntid.x;
	mov.u32 	%r3, %tid.x;
	mad.lo.s32 	%r4, %r1, %r2, %r3;
	cvt.s64.s32 	%rd2, %r4;
	ld.param.u64 	%rd4, [_ZN8swiftsim4cuda12kernel_resetENS0_13DroneSwarmGPUEf_param_0];
	setp.le.u64 	%p1, %rd4, %rd2;
	@%p1 bra 	$L__BB0_2;
	ld.param.u64 	%rd5, [%rd1+16];
	cvta.to.global.u64 	%rd6, %rd5;
	shl.b64 	%rd7, %rd2, 2;
	add.s64 	%rd8, %rd6, %rd7;
	mov.b32 	%r5, 0;
	st.global.u32 	[%rd8], %r5;
	ld.param.u64 	%rd9, [%rd1+24];
	cvta.to.global.u64 	%rd10, %rd9;
	add.s64 	%rd11, %rd10, %rd7;
	st.global.u32 	[%rd11], %r5;
	neg.f32 	%f2, %f1;
	ld.param.u64 	%rd12, [%rd1+32];
	cvta.to.global.u64 	%rd13, %rd12;
	add.s64 	%rd14, %rd13, %rd7;
	st.global.f32 	[%rd14], %f2;
	ld.param.u64 	%rd15, [%rd1+40];
	cvta.to.global.u64 	%rd16, %rd15;
	add.s64 	%rd17, %rd16, %rd7;
	st.global.u32 	[%rd17], %r5;
	ld.param.u64 	%rd18, [%rd1+48];
	cvta.to.global.u64 	%rd19, %rd18;
	add.s64 	%rd20, %rd19, %rd7;
	st.global.u32 	[%rd20], %r5;
	ld.param.u64 	%rd21, [%rd1+56];
	cvta.to.global.u64 	%rd22, %rd21;
	add.s64 	%rd23, %rd22, %rd7;
	st.global.u32 	[%rd23], %r5;
	ld.param.u64 	%rd24, [%rd1+64];
	cvta.to.global.u64 	%rd25, %rd24;
	add.s64 	%rd26, %rd25, %rd7;
	st.global.u32 	[%rd26], %r5;
	ld.param.u64 	%rd27, [%rd1+72];
	cvta.to.global.u64 	%rd28, %rd27;
	add.s64 	%rd29, %rd28, %rd7;
	st.global.u32 	[%rd29], %r5;
	ld.param.u64 	%rd30, [%rd1+80];
	cvta.to.global.u64 	%rd31, %rd30;
	add.s64 	%rd32, %rd31, %rd7;
	st.global.u32 	[%rd32], %r5;
	ld.param.u64 	%rd33, [%rd1+88];
	cvta.to.global.u64 	%rd34, %rd33;
	add.s64 	%rd35, %rd34, %rd7;
	mov.b32 	%r6, 1065353216;
	st.global.u32 	[%rd35], %r6;
	ld.param.u64 	%rd36, [%rd1+96];
	cvta.to.global.u64 	%rd37, %rd36;
	add.s64 	%rd38, %rd37, %rd7;
	st.global.u32 	[%rd38], %r5;
	ld.param.u64 	%rd39, [%rd1+104];
	cvta.to.global.u64 	%rd40, %rd39;
	add.s64 	%rd41, %rd40, %rd7;
	st.global.u32 	[%rd41], %r5;
	ld.param.u64 	%rd42, [%rd1+112];
	cvta.to.global.u64 	%rd43, %rd42;
	add.s64 	%rd44, %rd43, %rd7;
	st.global.u32 	[%rd44], %r5;
	ld.param.u64 	%rd45, [%rd1+120];
	cvta.to.global.u64 	%rd46, %rd45;
	add.s64 	%rd47, %rd46, %rd7;
	st.global.u32 	[%rd47], %r5;
	ld.param.u64 	%rd48, [%rd1+128];
	cvta.to.global.u64 	%rd49, %rd48;
	add.s64 	%rd50, %rd49, %rd7;
	st.global.u32 	[%rd50], %r5;
	ld.param.u64 	%rd51, [%rd1+136];
	cvta.to.global.u64 	%rd52, %rd51;
	add.s64 	%rd53, %rd52, %rd7;
	st.global.u32 	[%rd53], %r5;
	ld.const.f32 	%f3, [_ZN8swiftsim4cuda8d_paramsE];
	mul.f32 	%f4, %f3, 0f411CE80A;
	mul.f32 	%f5, %f4, 0f3E800000;
	ld.const.f32 	%f6, [_ZN8swiftsim4cuda8d_paramsE+4];
	div.rn.f32 	%f7, %f5, %f6;
	ld.param.u64 	%rd54, [%rd1+144];
	cvta.to.global.u64 	%rd55, %rd54;
	add.s64 	%rd56, %rd55, %rd7;
	st.global.f32 	[%rd56], %f7;
	ld.param.u64 	%rd57, [%rd1+152];
	cvta.to.global.u64 	%rd58, %rd57;
	add.s64 	%rd59, %rd58, %rd7;
	st.global.f32 	[%rd59], %f7;
	ld.param.u64 	%rd60, [%rd1+160];
	cvta.to.global.u64 	%rd61, %rd60;
	add.s64 	%rd62, %rd61, %rd7;
	st.global.f32 	[%rd62], %f7;
	ld.param.u64 	%rd63, [%rd1+168];
	cvta.to.global.u64 	%rd64, %rd63;
	add.s64 	%rd65, %rd64, %rd7;
	st.global.f32 	[%rd65], %f7;
	ld.param.u64 	%rd66, [%rd1+176];
	cvta.to.global.u64 	%rd67, %rd66;
	add.s64 	%rd68, %rd67, %rd7;
	st.global.f32 	[%rd68], %f7;
	ld.param.u64 	%rd69, [%rd1+184];
	cvta.to.global.u64 	%rd70, %rd69;
	add.s64 	%rd71, %rd70, %rd7;
	st.global.f32 	[%rd71], %f7;
	ld.param.u64 	%rd72, [%rd1+192];
	cvta.to.global.u64 	%rd73, %rd72;
	add.s64 	%rd74, %rd73, %rd7;
	st.global.f32 	[%rd74], %f7;
	ld.param.u64 	%rd75, [%rd1+200];
	cvta.to.global.u64 	%rd76, %rd75;
	add.s64 	%rd77, %rd76, %rd7;
	st.global.f32 	[%rd77], %f7;
	ld.param.u64 	%rd78, [%rd1+208];
	cvta.to.global.u64 	%rd79, %rd78;
	add.s64 	%rd80, %rd79, %rd7;
	st.global.u32 	[%rd80], %r5;
	ld.param.u64 	%rd81, [%rd1+216];
	cvta.to.global.u64 	%rd82, %rd81;
	add.s64 	%rd83, %rd82, %rd7;
	st.global.u32 	[%rd83], %r5;
$L__BB0_2:
	ret;

}
	// .globl	_ZN8swiftsim4cuda11kernel_stepENS0_13DroneSwarmGPUEf
.visible .entry _ZN8swiftsim4cuda11kernel_stepENS0_13DroneSwarmGPUEf(
	.param .align 8 .b8 _ZN8swiftsim4cuda11kernel_stepENS0_13DroneSwarmGPUEf_param_0[224],
	.param .f32 _ZN8swiftsim4cuda11kernel_stepENS0_13DroneSwarmGPUEf_param_1
)
{
	.local .align 4 .b8 	__local_depot1[28];
	.reg .b64 	%SP;
	.reg .b64 	%SPL;
	.reg .pred 	%p<23>;
	.reg .b32 	%r<90>;
	.reg .b32 	%f<227>;
	.reg .b64 	%rd<158>;
	.reg .b64 	%fd<5>;

	mov.u64 	%SPL, __local_depot1;
	mov.b64 	%rd19, _ZN8swiftsim4cuda11kernel_stepENS0_13DroneSwarmGPUEf_param_0;
	add.u64 	%rd1, %SPL, 0;
	mov.u32 	%r28, %ctaid.x;
	mov.u32 	%r29, %ntid.x;
	mov.u32 	%r30, %tid.x;
	mad.lo.s32 	%r31, %r28, %r29, %r30;
	cvt.s64.s32 	%rd21, %r31;
	ld.param.u64 	%rd22, [_ZN8swiftsim4cuda11kernel_stepENS0_13DroneSwarmGPUEf_param_0];
	setp.le.u64 	%p1, %rd22, %rd21;
	@%p1 bra 	$L__BB1_23;
	ld.param.f32 	%f223, [_ZN8swiftsim4cuda11kernel_stepENS0_13DroneSwarmGPUEf_param_1];
	ld.const.f32 	%f17, [_ZN8swiftsim4cuda8d_paramsE+12];
	add.f32 	%f18, %f223, %f17;
	div.rn.f32 	%f19, %f223, %f18;
	mov.u64 	%rd2, %rd19;
	ld.param.u64 	%rd23, [%rd2+144];
	cvta.to.global.u64 	%rd24, %rd23;
	mov.u32 	%r32, %ctaid.x;
	mov.u32 	%r33, %ntid.x;
	mov.u32 	%r34, %tid.x;
	mad.lo.s32 	%r35, %r32, %r33, %r34;
	cvt.s64.s32 	%rd3, %r35;
	mul.wide.s32 	%rd25, %r35, 4;
	add.s64 	%rd26, %rd24, %rd25;
	ld.global.f32 	%f20, [%rd26];
	ld.param.u64 	%rd27, [%rd2+176];
	cvta.to.global.u64 	%rd28, %rd27;
	add.s64 	%rd29, %rd28, %rd25;
	ld.global.f32 	%f21, [%rd29];
	sub.f32 	%f22, %f20, %f21;
	fma.rn.f32 	%f23, %f19, %f22, %f21;
	st.global.f32 	[%rd29], %f23;
	ld.param.u64 	%rd30, [%rd2+152];
	cvta.to.global.u64 	%rd31, %rd30;
	add.s64 	%rd32, %rd31, %rd25;
	ld.global.f32 	%f24, [%rd32];
	ld.param.u64 	%rd33, [%rd2+184];
	cvta.to.global.u64 	%rd34, %rd33;
	add.s64 	%rd35, %rd34, %rd25;
	ld.global.f32 	%f25, [%rd35];
	sub.f32 	%f26, %f24, %f25;
	fma.rn.f32 	%f27, %f19, %f26, %f25;
	st.global.f32 	[%rd35], %f27;
	ld.param.u64 	%rd36, [%rd2+160];
	cvta.to.global.u64 	%rd37, %rd36;
	add.s64 	%rd38, %rd37, %rd25;
	ld.global.f32 	%f28, [%rd38];
	ld.param.u64 	%rd39, [%rd2+192];
	cvta.to.global.u64 	%rd40, %rd39;
	add.s64 	%rd41, %rd40, %rd25;
	ld.global.f32 	%f29, [%rd41];
	sub.f32 	%f30, %f28, %f29;
	fma.rn.f32 	%f31, %f19, %f30, %f29;
	st.global.f32 	[%rd41], %f31;
	ld.param.u64 	%rd42, [%rd2+168];
	cvta.to.global.u64 	%rd43, %rd42;
	add.s64 	%rd44, %rd43, %rd25;
	ld.global.f32 	%f32, [%rd44];
	ld.param.u64 	%rd45, [%rd2+200];
	cvta.to.global.u64 	%rd46, %rd45;
	add.s64 	%rd47, %rd46, %rd25;
	ld.global.f32 	%f33, [%rd47];
	sub.f32 	%f34, %f32, %f33;
	fma.rn.f32 	%f35, %f19, %f34, %f33;
	st.global.f32 	[%rd47], %f35;
	ld.global.f32 	%f36, [%rd29];
	ld.const.f32 	%f37, [_ZN8swiftsim4cuda8d_paramsE+4];
	ld.global.f32 	%f38, [%rd35];
	mul.f32 	%f39, %f37, %f38;
	ld.global.f32 	%f40, [%rd41];
	mul.f32 	%f41, %f40, %f37;
	mul.f32 	%f42, %f37, %f35;
	fma.rn.f32 	%f43, %f36, %f37, %f39;
	add.f32 	%f44, %f43, %f41;
	add.f32 	%f45, %f44, %f42;
	ld.param.u64 	%rd48, [%rd2+88];
	cvta.to.global.u64 	%rd49, %rd48;
	add.s64 	%rd50, %rd49, %rd25;
	ld.global.f32 	%f1, [%rd50];
	ld.param.u64 	%rd51, [%rd2+96];
	cvta.to.global.u64 	%rd52, %rd51;
	add.s64 	%rd53, %rd52, %rd25;
	ld.global.f32 	%f2, [%rd53];
	ld.param.u64 	%rd54, [%rd2+104];
	cvta.to.global.u64 	%rd55, %rd54;
	add.s64 	%rd56, %rd55, %rd25;
	ld.global.f32 	%f3, [%rd56];
	ld.param.u64 	%rd57, [%rd2+112];
	cvta.to.global.u64 	%rd58, %rd57;
	add.s64 	%rd59, %rd58, %rd25;
	ld.global.f32 	%f4, [%rd59];
	neg.f32 	%f46, %f45;
	mul.f32 	%f47, %f1, %f2;
	mul.f32 	%f48, %f2, %f4;
	neg.f32 	%f49, %f3;
	mul.f32 	%f50, %f3, %f49;
	mul.f32 	%f51, %f3, %f4;
	fma.rn.f32 	%f52, %f1, %f3, %f48;
	mul.f32 	%f53, %f52, %f46;
	fma.rn.f32 	%f54, %f52, %f46, %f53;
	sub.f32 	%f55, %f51, %f47;
	mul.f32 	%f56, %f55, %f46;
	fma.rn.f32 	%f57, %f55, %f46, %f56;
	mul.f32 	%f58, %f2, %f2;
	sub.f32 	%f59, %f50, %f58;
	mul.f32 	%f60, %f59, %f46;
	fma.rn.f32 	%f61, %f59, %f46, %f60;
	sub.f32 	%f62, %f61, %f45;
	ld.const.f32 	%f63, [_ZN8swiftsim4cuda8d_paramsE];
	fma.rn.f32 	%f64, %f63, 0f411CE80A, %f62;
	rcp.rn.f32 	%f65, %f63;
	mul.f32 	%f66, %f65, %f54;
	mul.f32 	%f67, %f65, %f57;
	mul.f32 	%f68, %f65, %f64;
	mul.f32 	%f69, %f223, 0f3F000000;
	ld.param.u64 	%rd60, [%rd2+64];
	cvta.to.global.u64 	%rd61, %rd60;
	add.s64 	%rd62, %rd61, %rd25;
	ld.global.f32 	%f70, [%rd62];
	add.f32 	%f71, %f70, %f66;
	ld.param.u64 	%rd63, [%rd2+40];
	cvta.to.global.u64 	%rd64, %rd63;
	add.s64 	%rd65, %rd64, %rd25;
	ld.global.f32 	%f72, [%rd65];
	fma.rn.f32 	%f73, %f69, %f71, %f72;
	st.global.f32 	[%rd65], %f73;
	ld.param.u64 	%rd66, [%rd2+72];
	cvta.to.global.u64 	%rd67, %rd66;
	add.s64 	%rd68, %rd67, %rd25;
	ld.global.f32 	%f74, [%rd68];
	add.f32 	%f75, %f67, %f74;
	ld.param.u64 	%rd69, [%rd2+48];
	cvta.to.global.u64 	%rd70, %rd69;
	add.s64 	%rd71, %rd70, %rd25;
	ld.global.f32 	%f76, [%rd71];
	fma.rn.f32 	%f77, %f69, %f75, %f76;
	st.global.f32 	[%rd71], %f77;
	ld.param.u64 	%rd72, [%rd2+80];
	cvta.to.global.u64 	%rd73, %rd72;
	add.s64 	%rd74, %rd73, %rd25;
	ld.global.f32 	%f78, [%rd74];
	add.f32 	%f79, %f68, %f78;
	ld.param.u64 	%rd75, [%rd2+56];
	cvta.to.global.u64 	%rd76, %rd75;
	add.s64 	%rd77, %rd76, %rd25;
	ld.global.f32 	%f80, [%rd77];
	fma.rn.f32 	%f81, %f69, %f79, %f80;
	st.global.f32 	[%rd77], %f81;
	st.global.f32 	[%rd62], %f66;
	st.global.f32 	[%rd68], %f67;
	st.global.f32 	[%rd74], %f68;
	ld.global.f32 	%f82, [%rd65];
	ld.param.u64 	%rd78, [%rd2+16];
	cvta.to.global.u64 	%rd79, %rd78;
	add.s64 	%rd80, %rd79, %rd25;
	ld.global.f32 	%f83, [%rd80];
	fma.rn.f32 	%f84, %f223, %f82, %f83;
	st.global.f32 	[%rd80], %f84;
	ld.global.f32 	%f85, [%rd71];
	ld.param.u64 	%rd81, [%rd2+24];
	cvta.to.global.u64 	%rd82, %rd81;
	add.s64 	%rd83, %rd82, %rd25;
	ld.global.f32 	%f86, [%rd83];
	fma.rn.f32 	%f87, %f223, %f85, %f86;
	st.global.f32 	[%rd83], %f87;
	ld.global.f32 	%f88, [%rd77];
	ld.param.u64 	%rd84, [%rd2+32];
	cvta.to.global.u64 	%rd85, %rd84;
	add.s64 	%rd86, %rd85, %rd25;
	ld.global.f32 	%f89, [%rd86];
	fma.rn.f32 	%f90, %f223, %f88, %f89;
	st.global.f32 	[%rd86], %f90;
	fma.rn.f32 	%f91, %f36, %f37, %f42;
	ld.const.f32 	%f92, [_ZN8swiftsim4cuda8d_paramsE+44];
	fma.rn.f32 	%f93, %f37, %f38, %f41;
	ld.const.f32 	%f94, [_ZN8swiftsim4cuda8d_paramsE+48];
	mul.f32 	%f95, %f93, %f94;
	fma.rn.f32 	%f96, %f91, %f92, %f95;
	neg.f32 	%f97, %f43;
	ld.const.f32 	%f98, [_ZN8swiftsim4cuda8d_paramsE+28];
	mul.f32 	%f99, %f98, %f97;
	fma.rn.f32 	%f100, %f40, %f37, %f42;
	ld.const.f32 	%f101, [_ZN8swiftsim4cuda8d_paramsE+36];
	mul.f32 	%f102, %f100, %f101;
	sub.f32 	%f103, %f99, %f102;
	ld.global.f32 	%f104, [%rd29];
	ld.global.f32 	%f105, [%rd35];
	sub.f32 	%f106, %f104, %f105;
	ld.global.f32 	%f107, [%rd41];
	add.f32 	%f108, %f106, %f107;
	ld.global.f32 	%f109, [%rd47];
	sub.f32 	%f110, %f108, %f109;
	ld.const.f32 	%f111, [_ZN8swiftsim4cuda8d_paramsE+8];
	mul.f32 	%f112, %f110, %f111;
	ld.const.f32 	%f113, [_ZN8swiftsim4cuda8d_paramsE+16];
	ld.param.u64 	%rd87, [%rd2+120];
	cvta.to.global.u64 	%rd88, %rd87;
	add.s64 	%rd89, %rd88, %rd25;
	ld.global.f32 	%f114, [%rd89];
	mul.f32 	%f115, %f113, %f114;
	ld.const.f32 	%f116, [_ZN8swiftsim4cuda8d_paramsE+20];
	ld.param.u64 	%rd90, [%rd2+128];
	cvta.to.global.u64 	%rd91, %rd90;
	add.s64 	%rd92, %rd91, %rd25;
	ld.global.f32 	%f117, [%rd92];
	mul.f32 	%f118, %f116, %f117;
	ld.const.f32 	%f119, [_ZN8swiftsim4cuda8d_paramsE+24];
	ld.param.u64 	%rd93, [%rd2+136];
	cvta.to.global.u64 	%rd94, %rd93;
	add.s64 	%rd95, %rd94, %rd25;
	ld.global.f32 	%f120, [%rd95];
	mul.f32 	%f121, %f119, %f120;
	mul.f32 	%f122, %f121, %f117;
	mul.f32 	%f123, %f118, %f120;
	sub.f32 	%f124, %f122, %f123;
	mul.f32 	%f125, %f115, %f120;
	mul.f32 	%f126, %f121, %f114;
	sub.f32 	%f127, %f125, %f126;
	mul.f32 	%f128, %f118, %f114;
	mul.f32 	%f129, %f115, %f117;
	sub.f32 	%f130, %f128, %f129;
	sub.f32 	%f131, %f96, %f124;
	div.rn.f32 	%f132, %f131, %f113;
	sub.f32 	%f133, %f103, %f127;
	div.rn.f32 	%f134, %f133, %f116;
	sub.f32 	%f135, %f112, %f130;
	div.rn.f32 	%f136, %f135, %f119;
	fma.rn.f32 	%f137, %f223, %f132, %f114;
	st.global.f32 	[%rd89], %f137;
	ld.global.f32 	%f138, [%rd92];
	fma.rn.f32 	%f139, %f223, %f134, %f138;
	st.global.f32 	[%rd92], %f139;
	ld.global.f32 	%f140, [%rd95];
	fma.rn.f32 	%f141, %f223, %f136, %f140;
	st.global.f32 	[%rd95], %f141;
	ld.global.f32 	%f142, [%rd89];
	ld.global.f32 	%f143, [%rd92];
	mul.f32 	%f144, %f143, %f143;
	fma.rn.f32 	%f145, %f142, %f142, %f144;
	fma.rn.f32 	%f146, %f141, %f141, %f145;
	sqrt.rn.f32 	%f5, %f146;
	setp.leu.f32 	%p2, %f5, 0f322BCC77;
	@%p2 bra 	$L__BB1_19;
	ld.param.f32 	%f224, [_ZN8swiftsim4cuda11kernel_stepENS0_13DroneSwarmGPUEf_param_1];
	mul.f32 	%f147, %f224, %f5;
	mul.f32 	%f6, %f147, 0f3F000000;
	mul.f32 	%f148, %f6, 0f3F22F983;
	cvt.rni.s32.f32 	%r89, %f148;
	cvt.rn.f32.s32 	%f149, %r89;
	fma.rn.f32 	%f150, %f149, 0fBFC90FDA, %f6;
	fma.rn.f32 	%f151, %f149, 0fB3A22168, %f150;
	fma.rn.f32 	%f226, %f149, 0fA7C234C5, %f151;
	abs.f32 	%f8, %f6;
	setp.ltu.f32 	%p3, %f8, 0f47CE4780;
	mov.u32 	%r85, %r89;
	mov.f32 	%f225, %f226;
	@%p3 bra 	$L__BB1_10;
	setp.neu.f32 	%p4, %f8, 0f7F800000;
	@%p4 bra 	$L__BB1_5;
	mov.f32 	%f154, 0f00000000;
	mul.rn.f32 	%f225, %f6, %f154;
	mov.b32 	%r85, 0;
	bra.uni 	$L__BB1_10;
$L__BB1_5:
	mov.b32 	%r2, %f6;
	shl.b32 	%r37, %r2, 8;
	or.b32  	%r3, %r37, -2147483648;
	mov.b64 	%rd154, 0;
	mov.b32 	%r82, 0;
	mov.u64 	%rd152, __cudart_i2opi_f;
	mov.u64 	%rd153, %rd1;
$L__BB1_6:
	.pragma "nounroll";
	ld.global.nc.u32 	%r38, [%rd152];
	mad.wide.u32 	%rd98, %r38, %r3, %rd154;
	shr.u64 	%rd154, %rd98, 32;
	st.local.u32 	[%rd153], %rd98;
	add.s32 	%r82, %r82, 1;
	add.s64 	%rd153, %rd153, 4;
	add.s64 	%rd152, %rd152, 4;
	setp.ne.s32 	%p5, %r82, 6;
	@%p5 bra 	$L__BB1_6;
	shr.u32 	%r39, %r2, 23;
	st.local.u32 	[%rd1+24], %rd154;
	and.b32  	%r6, %r39, 31;
	and.b32  	%r40, %r39, 224;
	add.s32 	%r41, %r40, -128;
	shr.u32 	%r42, %r41, 5;
	mul.wide.u32 	%rd99, %r42, 4;
	sub.s64 	%rd10, %rd1, %rd99;
	ld.local.u32 	%r83, [%rd10+24];
	ld.local.u32 	%r84, [%rd10+20];
	setp.eq.s32 	%p6, %r6, 0;
	@%p6 bra 	$L__BB1_9;
	shf.l.wrap.b32 	%r83, %r84, %r83, %r6;
	ld.local.u32 	%r43, [%rd10+16];
	shf.l.wrap.b32 	%r84, %r43, %r84, %r6;
$L__BB1_9:
	shr.u32 	%r44, %r83, 30;
	shf.l.wrap.b32 	%r45, %r84, %r83, 2;
	shl.b32 	%r46, %r84, 2;
	shr.u32 	%r47, %r45, 31;
	add.s32 	%r48, %r47, %r44;
	neg.s32 	%r49, %r48;
	setp.lt.s32 	%p7, %r2, 0;
	selp.b32 	%r85, %r49, %r48, %p7;
	xor.b32  	%r50, %r45, %r2;
	shr.s32 	%r51, %r45, 31;
	xor.b32  	%r52, %r51, %r45;
	xor.b32  	%r53, %r51, %r46;
	cvt.u64.u32 	%rd100, %r52;
	shl.b64 	%rd101, %rd100, 32;
	cvt.u64.u32 	%rd102, %r53;
	or.b64  	%rd103, %rd101, %rd102;
	cvt.rn.f64.s64 	%fd1, %rd103;
	mul.f64 	%fd2, %fd1, 0d3BF921FB54442D19;
	cvt.rn.f32.f64 	%f152, %fd2;
	neg.f32 	%f153, %f152;
	setp.lt.s32 	%p8, %r50, 0;
	selp.f32 	%f225, %f153, %f152, %p8;
$L__BB1_10:
	setp.ltu.f32 	%p9, %f8, 0f47CE4780;
	mul.rn.f32 	%f155, %f225, %f225;
	and.b32  	%r55, %r85, 1;
	setp.eq.b32 	%p10, %r55, 1;
	selp.f32 	%f156, 0f3F800000, %f225, %p10;
	fma.rn.f32 	%f157, %f155, %f156, 0f00000000;
	fma.rn.f32 	%f158, %f155, 0f37CBAC00, 0fBAB607ED;
	selp.f32 	%f159, %f158, 0fB94D4153, %p10;
	selp.f32 	%f160, 0f3D2AAABB, 0f3C0885E4, %p10;
	fma.rn.f32 	%f161, %f159, %f155, %f160;
	selp.f32 	%f162, 0fBEFFFFFF, 0fBE2AAAA8, %p10;
	fma.rn.f32 	%f163, %f161, %f155, %f162;
	fma.rn.f32 	%f164, %f163, %f157, %f156;
	and.b32  	%r56, %r85, 2;
	setp.eq.s32 	%p11, %r56, 0;
	mov.f32 	%f165, 0f00000000;
	sub.f32 	%f166, %f165, %f164;
	selp.f32 	%f167, %f164, %f166, %p11;
	div.rn.f32 	%f12, %f167, %f5;
	@%p9 bra 	$L__BB1_18;
	setp.neu.f32 	%p12, %f8, 0f7F800000;
	@%p12 bra 	$L__BB1_13;
	mov.f32 	%f170, 0f00000000;
	mul.rn.f32 	%f226, %f6, %f170;
	mov.b32 	%r89, 0;
	bra.uni 	$L__BB1_18;
$L__BB1_13:
	mov.b32 	%r15, %f6;
	shl.b32 	%r58, %r15, 8;
	or.b32  	%r16, %r58, -2147483648;
	mov.b64 	%rd157, 0;
	mov.b32 	%r86, 0;
	mov.u64 	%rd155, __cudart_i2opi_f;
	mov.u64 	%rd156, %rd1;
$L__BB1_14:
	.pragma "nounroll";
	ld.global.nc.u32 	%r59, [%rd155];
	mad.wide.u32 	%rd106, %r59, %r16, %rd157;
	shr.u64 	%rd157, %rd106, 32;
	st.local.u32 	[%rd156], %rd106;
	add.s32 	%r86, %r86, 1;
	add.s64 	%rd156, %rd156, 4;
	add.s64 	%rd155, %rd155, 4;
	setp.ne.s32 	%p13, %r86, 6;
	@%p13 bra 	$L__BB1_14;
	shr.u32 	%r60, %r15, 23;
	st.local.u32 	[%rd1+24], %rd157;
	and.b32  	%r19, %r60, 31;
	and.b32  	%r61, %r60, 224;
	add.s32 	%r62, %r61, -128;
	shr.u32 	%r63, %r62, 5;
	mul.wide.u32 	%rd107, %r63, 4;
	sub.s64 	%rd17, %rd1, %rd107;
	ld.local.u32 	%r87, [%rd17+24];
	ld.local.u32 	%r88, [%rd17+20];
	setp.eq.s32 	%p14, %r19, 0;
	@%p14 bra 	$L__BB1_17;
	shf.l.wrap.b32 	%r87, %r88, %r87, %r19;
	ld.local.u32 	%r64, [%rd17+16];
	shf.l.wrap.b32 	%r88, %r64, %r88, %r19;
$L__BB1_17:
	shr.u32 	%r65, %r87, 30;
	shf.l.wrap.b32 	%r66, %r88, %r87, 2;
	shl.b32 	%r67, %r88, 2;
	shr.u32 	%r68, %r66, 31;
	add.s32 	%r69, %r68, %r65;
	neg.s32 	%r70, %r69;
	setp.lt.s32 	%p15, %r15, 0;
	selp.b32 	%r89, %r70, %r69, %p15;
	xor.b32  	%r71, %r66, %r15;
	shr.s32 	%r72, %r66, 31;
	xor.b32  	%r73, %r72, %r66;
	xor.b32  	%r74, %r72, %r67;
	cvt.u64.u32 	%rd108, %r73;
	shl.b64 	%rd109, %rd108, 32;
	cvt.u64.u32 	%rd110, %r74;
	or.b64  	%rd111, %rd109, %rd110;
	cvt.rn.f64.s64 	%fd3, %rd111;
	mul.f64 	%fd4, %fd3, 0d3BF921FB54442D19;
	cvt.rn.f32.f64 	%f168, %fd4;
	neg.f32 	%f169, %f168;
	setp.lt.s32 	%p16, %r71, 0;
	selp.f32 	%f226, %f169, %f168, %p16;
$L__BB1_18:
	add.s32 	%r76, %r89, 1;
	mul.rn.f32 	%f171, %f226, %f226;
	and.b32  	%r77, %r89, 1;
	setp.eq.b32 	%p17, %r77, 1;
	selp.f32 	%f172, %f226, 0f3F800000, %p17;
	fma.rn.f32 	%f173, %f171, %f172, 0f00000000;
	fma.rn.f32 	%f174, %f171, 0f37CBAC00, 0fBAB607ED;
	selp.f32 	%f175, 0fB94D4153, %f174, %p17;
	selp.f32 	%f176, 0f3C0885E4, 0f3D2AAABB, %p17;
	fma.rn.f32 	%f177, %f175, %f171, %f176;
	selp.f32 	%f178, 0fBE2AAAA8, 0fBEFFFFFF, %p17;
	fma.rn.f32 	%f179, %f177, %f171, %f178;
	fma.rn.f32 	%f180, %f179, %f173, %f172;
	and.b32  	%r78, %r76, 2;
	setp.eq.s32 	%p18, %r78, 0;
	mov.f32 	%f181, 0f00000000;
	sub.f32 	%f182, %f181, %f180;
	selp.f32 	%f183, %f180, %f182, %p18;
	cvta.to.global.u64 	%rd113, %rd87;
	shl.b64 	%rd114, %rd3, 2;
	add.s64 	%rd115, %rd113, %rd114;
	ld.global.f32 	%f184, [%rd115];
	mul.f32 	%f185, %f12, %f184;
	cvta.to.global.u64 	%rd117, %rd90;
	add.s64 	%rd118, %rd117, %rd114;
	ld.global.f32 	%f186, [%rd118];
	mul.f32 	%f187, %f12, %f186;
	cvta.to.global.u64 	%rd120, %rd93;
	add.s64 	%rd121, %rd120, %rd114;
	ld.global.f32 	%f188, [%rd121];
	mul.f32 	%f189, %f12, %f188;
	mul.f32 	%f190, %f1, %f183;
	mul.f32 	%f191, %f2, %f185;
	sub.f32 	%f192, %f190, %f191;
	mul.f32 	%f193, %f3, %f187;
	sub.f32 	%f194, %f192, %f193;
	mul.f32 	%f195, %f4, %f189;
	sub.f32 	%f196, %f194, %f195;
	mul.f32 	%f197, %f2, %f183;
	fma.rn.f32 	%f198, %f1, %f185, %f197;
	fma.rn.f32 	%f199, %f3, %f189, %f198;
	mul.f32 	%f200, %f4, %f187;
	sub.f32 	%f201, %f199, %f200;
	mul.f32 	%f202, %f1, %f187;
	mul.f32 	%f203, %f2, %f189;
	sub.f32 	%f204, %f202, %f203;
	fma.rn.f32 	%f205, %f3, %f183, %f204;
	fma.rn.f32 	%f206, %f4, %f185, %f205;
	mul.f32 	%f207, %f1, %f189;
	fma.rn.f32 	%f208, %f2, %f187, %f207;
	mul.f32 	%f209, %f3, %f185;
	sub.f32 	%f210, %f208, %f209;
	fma.rn.f32 	%f211, %f4, %f183, %f210;
	mul.f32 	%f212, %f201, %f201;
	fma.rn.f32 	%f213, %f196, %f196, %f212;
	fma.rn.f32 	%f214, %f206, %f206, %f213;
	fma.rn.f32 	%f215, %f211, %f211, %f214;
	rsqrt.approx.f32 	%f216, %f215;
	mul.f32 	%f217, %f216, %f196;
	cvta.to.global.u64 	%rd123, %rd48;
	add.s64 	%rd124, %rd123, %rd114;
	st.global.f32 	[%rd124], %f217;
	mul.f32 	%f218, %f216, %f201;
	ld.param.u64 	%rd125, [%rd2+96];
	cvta.to.global.u64 	%rd126, %rd125;
	add.s64 	%rd127, %rd126, %rd114;
	st.global.f32 	[%rd127], %f218;
	mul.f32 	%f219, %f216, %f206;
	ld.param.u64 	%rd128, [%rd2+104];
	cvta.to.global.u64 	%rd129, %rd128;
	add.s64 	%rd130, %rd129, %rd114;
	st.global.f32 	[%rd130], %f219;
	mul.f32 	%f220, %f216, %f211;
	ld.param.u64 	%rd131, [%rd2+112];
	cvta.to.global.u64 	%rd132, %rd131;
	add.s64 	%rd133, %rd132, %rd114;
	st.global.f32 	[%rd133], %f220;
$L__BB1_19:
	cvta.to.global.u64 	%rd135, %rd84;
	shl.b64 	%rd136, %rd3, 2;
	add.s64 	%rd18, %rd135, %rd136;
	ld.global.f32 	%f221, [%rd18];
	setp.leu.f32 	%p19, %f221, 0f00000000;
	@%p19 bra 	$L__BB1_21;
	mov.b32 	%r79, 0;
	st.global.u32 	[%rd18], %r79;
	cvta.to.global.u64 	%rd138, %rd75;
	add.s64 	%rd140, %rd138, %rd136;
	st.global.u32 	[%rd140], %r79;
	ld.param.u64 	%rd141, [%rd2+216];
	cvta.to.global.u64 	%rd142, %rd141;
	add.s64 	%rd143, %rd142, %rd136;
	mov.b32 	%r80, 1065353216;
	st.global.u32 	[%rd143], %r80;
$L__BB1_21:
	cvta.to.global.u64 	%rd145, %rd84;
	add.s64 	%rd147, %rd145, %rd136;
	ld.global.f32 	%f222, [%rd147];
	setp.geu.f32 	%p20, %f222, 0fC2C80000;
	setp.leu.f32 	%p21, %f222, 0f3F800000;
	and.pred  	%p22, %p20, %p21;
	@%p22 bra 	$L__BB1_23;
	ld.param.u64 	%rd148, [%rd2+216];
	cvta.to.global.u64 	%rd149, %rd148;
	add.s64 	%rd151, %rd149, %rd136;
	mov.b32 	%r81, 1065353216;
	st.global.u32 	[%rd151], %r81;
$L__BB1_23:
	ret;

}
	// .globl	_ZN8swiftsim4cuda22kernel_compute_rewardsENS0_13DroneSwarmGPUEf
.visible .entry _ZN8swiftsim4cuda22kernel_compute_rewardsENS0_13DroneSwarmGPUEf(
	.param .align 8 .b8 _ZN8swiftsim4cuda22kernel_compute_rewardsENS0_13DroneSwarmGPUEf_param_0[224],
	.param .f32 _ZN8swiftsim4cuda22kernel_compute_rewardsENS0_13DroneSwarmGPUEf_param_1
)
{
	.reg .pred 	%p<3>;
	.reg .b32 	%r<5>;
	.reg .b32 	%f<35>;
	.reg .b64 	%rd<36>;

	mov.b64 	%rd3, _ZN8swiftsim4cuda22kernel_compute_rewardsENS0_13DroneSwarmGPUEf_param_0;
	ld.param.f32 	%f1, [_ZN8swiftsim4cuda22kernel_compute_rewardsENS0_13DroneSwarmGPUEf_param_1];
	mov.u64 	%rd1, %rd3;
	mov.u32 	%r1, %ctaid.x;
	mov.u32 	%r2, %ntid.x;
	mov.u32 	%r3, %tid.x;
	mad.lo.s32 	%r4, %r1, %r2, %r3;
	cvt.s64.s32 	%rd2, %r4;
	ld.param.u64 	%rd4, [_ZN8swiftsim4cuda22kernel_compute_rewardsENS0_13DroneSwarmGPUEf_param_0];
	setp.le.u64 	%p1, %rd4, %rd2;
	@%p1 bra 	$L__BB2_2;
	ld.param.u64 	%rd5, [%rd1+16];
	cvta.to.global.u64 	%rd6, %rd5;
	shl.b64 	%rd7, %rd2, 2;
	add.s64 	%rd8, %rd6, %rd7;
	ld.global.f32 	%f2, [%rd8];
	ld.param.u64 	%rd9, [%rd1+24];
	cvta.to.global.u64 	%rd10, %rd9;
	add.s64 	%rd11, %rd10, %rd7;
	ld.global.f32 	%f3, [%rd11];
	ld.param.u64 	%rd12, [%rd1+32];
	cvta.to.global.u64 	%rd13, %rd12;
	add.s64 	%rd14, %rd13, %rd7;
	ld.global.f32 	%f4, [%rd14];
	sub.f32 	%f5, %f4, %f1;
	mul.f32 	%f6, %f3, %f3;
	fma.rn.f32 	%f7, %f2, %f2, %f6;
	fma.rn.f32 	%f8, %f5, %f5, %f7;
	sqrt.rn.f32 	%f9, %f8;
	ld.param.u64 	%rd15, [%rd1+40];
	cvta.to.global.u64 	%rd16, %rd15;
	add.s64 	%rd17, %rd16, %rd7;
	ld.global.f32 	%f10, [%rd17];
	ld.param.u64 	%rd18, [%rd1+48];
	cvta.to.global.u64 	%rd19, %rd18;
	add.s64 	%rd20, %rd19, %rd7;
	ld.global.f32 	%f11, [%rd20];
	ld.param.u64 	%rd21, [%rd1+56];
	cvta.to.global.u64 	%rd22, %rd21;
	add.s64 	%rd23, %rd22, %rd7;
	ld.global.f32 	%f12, [%rd23];
	mul.f32 	%f13, %f11, %f11;
	fma.rn.f32 	%f14, %f10, %f10, %f13;
	fma.rn.f32 	%f15, %f12, %f12, %f14;
	sqrt.rn.f32 	%f16, %f15;
	ld.param.u64 	%rd24, [%rd1+120];
	cvta.to.global.u64 	%rd25, %rd24;
	add.s64 	%rd26, %rd25, %rd7;
	ld.global.f32 	%f17, [%rd26];
	ld.param.u64 	%rd27, [%rd1+128];
	cvta.to.global.u64 	%rd28, %rd27;
	add.s64 	%rd29, %rd28, %rd7;
	ld.global.f32 	%f18, [%rd29];
	ld.param.u64 	%rd30, [%rd1+136];
	cvta.to.global.u64 	%rd31, %rd30;
	add.s64 	%rd32, %rd31, %rd7;
	ld.global.f32 	%f19, [%rd32];
	mul.f32 	%f20, %f18, %f18;
	fma.rn.f32 	%f21, %f17, %f17, %f20;
	fma.rn.f32 	%f22, %f19, %f19, %f21;
	sqrt.rn.f32 	%f23, %f22;
	ld.const.f32 	%f24, [_ZN8swiftsim4cuda8d_paramsE+64];
	neg.f32 	%f25, %f24;
	mul.f32 	%f26, %f9, %f25;
	ld.const.f32 	%f27, [_ZN8swiftsim4cuda8d_paramsE+68];
	mul.f32 	%f28, %f16, %f27;
	sub.f32 	%f29, %f26, %f28;
	ld.const.f32 	%f30, [_ZN8swiftsim4cuda8d_paramsE+72];
	mul.f32 	%f31, %f23, %f30;
	sub.f32 	%f32, %f29, %f31;
	setp.lt.f32 	%p2, %f9, 0f3F000000;
	add.f32 	%f33, %f32, 0f3F800000;
	selp.f32 	%f34, %f33, %f32, %p2;
	ld.param.u64 	%rd33, [%rd1+208];
	cvta.to.global.u64 	%rd34, %rd33;
	add.s64 	%rd35, %rd34, %rd7;
	st.global.f32 	[%rd35], %f34;
$L__BB2_2:
	ret;

}
	// .globl	_ZN8swiftsim4cuda18kernel_set_actionsENS0_13DroneSwarmGPUEPKf
.visible .entry _ZN8swiftsim4cuda18kernel_set_actionsENS0_13DroneSwarmGPUEPKf(
	.param .align 8 .b8 _ZN8swiftsim4cuda18kernel_set_actionsENS0_13DroneSwarmGPUEPKf_param_0[224],
	.param .u64 .ptr .align 1 _ZN8swiftsim4cuda18kernel_set_actionsENS0_13DroneSwarmGPUEPKf_param_1
)
{
	.reg .pred 	%p<2>;
	.reg .b32 	%r<7>;
	.reg .b32 	%f<13>;
	.reg .b64 	%rd<22>;

	mov.b64 	%rd4, _ZN8swiftsim4cuda18kernel_set_actionsENS0_13DroneSwarmGPUEPKf_param_0;
	ld.param.u64 	%rd3, [_ZN8swiftsim4cuda18kernel_set_actionsENS0_13DroneSwarmGPUEPKf_param_1];
	mov.u64 	%rd1, %rd4;
	mov.u32 	%r1, %ctaid.x;
	mov.u32 	%r2, %ntid.x;
	mov.u32 	%r3, %tid.x;
	mad.lo.s32 	%r4, %r1, %r2, %r3;
	cvt.s64.s32 	%rd2, %r4;
	ld.param.u64 	%rd5, [_ZN8swiftsim4cuda18kernel_set_actionsENS0_13DroneSwarmGPUEPKf_param_0];
	setp.le.u64 	%p1, %rd5, %rd2;
	@%p1 bra 	$L__BB3_2;
	cvt.u32.u64 	%r5, %rd2;
	cvta.to.global.u64 	%rd6, %rd3;
	shl.b32 	%r6, %r5, 2;
	mul.wide.s32 	%rd7, %r6, 4;
	add.s64 	%rd8, %rd6, %rd7;
	ld.global.f32 	%f1, [%rd8];
	max.f32 	%f2, %f1, 0f00000000;
	min.f32 	%f3, %f2, 0f3F800000;
	ld.param.u64 	%rd9, [%rd1+144];
	cvta.to.global.u64 	%rd10, %rd9;
	shl.b64 	%rd11, %rd2, 2;
	add.s64 	%rd12, %rd10, %rd11;
	st.global.f32 	[%rd12], %f3;
	ld.global.f32 	%f4, [%rd8+4];
	max.f32 	%f5, %f4, 0f00000000;
	min.f32 	%f6, %f5, 0f3F800000;
	ld.param.u64 	%rd13, [%rd1+152];
	cvta.to.global.u64 	%rd14, %rd13;
	add.s64 	%rd15, %rd14, %rd11;
	st.global.f32 	[%rd15], %f6;
	ld.global.f32 	%f7, [%rd8+8];
	max.f32 	%f8, %f7, 0f00000000;
	min.f32 	%f9, %f8, 0f3F800000;
	ld.param.u64 	%rd16, [%rd1+160];
	cvta.to.global.u64 	%rd17, %rd16;
	add.s64 	%rd18, %rd17, %rd11;
	st.global.f32 	[%rd18], %f9;
	ld.global.f32 	%f10, [%rd8+12];
	max.f32 	%f11, %f10, 0f00000000;
	min.f32 	%f12, %f11, 0f3F800000;
	ld.param.u64 	%rd19, [%rd1+168];
	cvta.to.global.u64 	%rd20, %rd19;
	add.s64 	%rd21, %rd20, %rd11;
	st.global.f32 	[%rd21], %f12;
$L__BB3_2:
	ret;

}
	// .globl	_ZN8swiftsim4cuda23kernel_get_observationsENS0_13DroneSwarmGPUEPf
.visible .entry _ZN8swiftsim4cuda23kernel_get_observationsENS0_13DroneSwarmGPUEPf(
	.param .align 8 .b8 _ZN8swiftsim4cuda23kernel_get_observationsENS0_13DroneSwarmGPUEPf_param_0[224],
	.param .u64 .ptr .align 1 _ZN8swiftsim4cuda23kernel_get_observationsENS0_13DroneSwarmGPUEPf_param_1
)
{
	.reg .pred 	%p<2>;
	.reg .b32 	%r<7>;
	.reg .b32 	%f<14>;
	.reg .b64 	%rd<49>;

	mov.b64 	%rd4, _ZN8swiftsim4cuda23kernel_get_observationsENS0_13DroneSwarmGPUEPf_param_0;
	ld.param.u64 	%rd3, [_ZN8swiftsim4cuda23kernel_get_observationsENS0_13DroneSwarmGPUEPf_param_1];
	mov.u64 	%rd1, %rd4;
	mov.u32 	%r1, %ctaid.x;
	mov.u32 	%r2, %ntid.x;
	mov.u32 	%r3, %tid.x;
	mad.lo.s32 	%r4, %r1, %r2, %r3;
	cvt.s64.s32 	%rd2, %r4;
	ld.param.u64 	%rd5, [_ZN8swiftsim4cuda23kernel_get_observationsENS0_13DroneSwarmGPUEPf_param_0];
	setp.le.u64 	%p1, %rd5, %rd2;
	@%p1 bra 	$L__BB4_2;
	cvt.u32.u64 	%r5, %rd2;
	cvta.to.global.u64 	%rd6, %rd3;
	mul.lo.s32 	%r6, %r5, 13;
	ld.param.u64 	%rd7, [%rd1+16];
	cvta.to.global.u64 	%rd8, %rd7;
	shl.b64 	%rd9, %rd2, 2;
	add.s64 	%rd10, %rd8, %rd9;
	ld.global.f32 	%f1, [%rd10];
	mul.wide.s32 	%rd11, %r6, 4;
	add.s64 	%rd12, %rd6, %rd11;
	st.global.f32 	[%rd12], %f1;
	ld.param.u64 	%rd13, [%rd1+24];
	cvta.to.global.u64 	%rd14, %rd13;
	add.s64 	%rd15, %rd14, %rd9;
	ld.global.f32 	%f2, [%rd15];
	st.global.f32 	[%rd12+4], %f2;
	ld.param.u64 	%rd16, [%rd1+32];
	cvta.to.global.u64 	%rd17, %rd16;
	add.s64 	%rd18, %rd17, %rd9;
	ld.global.f32 	%f3, [%rd18];
	st.global.f32 	[%rd12+8], %f3;
	ld.param.u64 	%rd19, [%rd1+40];
	cvta.to.global.u64 	%rd20, %rd19;
	add.s64 	%rd21, %rd20, %rd9;
	ld.global.f32 	%f4, [%rd21];
	st.global.f32 	[%rd12+12], %f4;
	ld.param.u64 	%rd22, [%rd1+48];
	cvta.to.global.u64 	%rd23, %rd22;
	add.s64 	%rd24, %rd23, %rd9;
	ld.global.f32 	%f5, [%rd24];
	st.global.f32 	[%rd12+16], %f5;
	ld.param.u64 	%rd25, [%rd1+56];
	cvta.to.global.u64 	%rd26, %rd25;
	add.s64 	%rd27, %rd26, %rd9;
	ld.global.f32 	%f6, [%rd27];
	st.global.f32 	[%rd12+20], %f6;
	ld.param.u64 	%rd28, [%rd1+88];
	cvta.to.global.u64 	%rd29, %rd28;
	add.s64 	%rd30, %rd29, %rd9;
	ld.global.f32 	%f7, [%rd30];
	st.global.f32 	[%rd12+24], %f7;
	ld.param.u64 	%rd31, [%rd1+96];
	cvta.to.global.u64 	%rd32, %rd31;
	add.s64 	%rd33, %rd32, %rd9;
	ld.global.f32 	%f8, [%rd33];
	st.global.f32 	[%rd12+28], %f8;
	ld.param.u64 	%rd34, [%rd1+104];
	cvta.to.global.u64 	%rd35, %rd34;
	add.s64 	%rd36, %rd35, %rd9;
	ld.global.f32 	%f9, [%rd36];
	st.global.f32 	[%rd12+32], %f9;
	ld.param.u64 	%rd37, [%rd1+112];
	cvta.to.global.u64 	%rd38, %rd37;
	add.s64 	%rd39, %rd38, %rd9;
	ld.global.f32 	%f10, [%rd39];
	st.global.f32 	[%rd12+36], %f10;
	ld.param.u64 	%rd40, [%rd1+120];
	cvta.to.global.u64 	%rd41, %rd40;
	add.s64 	%rd42, %rd41, %rd9;
	ld.global.f32 	%f11, [%rd42];
	st.global.f32 	[%rd12+40], %f11;
	ld.param.u64 	%rd43, [%rd1+128];
	cvta.to.global.u64 	%rd44, %rd43;
	add.s64 	%rd45, %rd44, %rd9;
	ld.global.f32 	%f12, [%rd45];
	st.global.f32 	[%rd12+44], %f12;
	ld.param.u64 	%rd46, [%rd1+136];
	cvta.to.global.u64 	%rd47, %rd46;
	add.s64 	%rd48, %rd47, %rd9;
	ld.global.f32 	%f13, [%rd48];
	st.global.f32 	[%rd12+48], %f13;
$L__BB4_2:
	ret;

}


// ===== COMPILED SASS (sm_100) =====

	.target	sm_100

	.elftype	@"ET_EXEC"


//--------------------- .note.nv.tkinfo           --------------------------
	.section	.note.nv.tkinfo,"",@"SHT_NOTE"
	.sectionflags	@"SHF_NOTE_NV_TKINFO"
	.tkinfo
        /*0018*/ 	.word	0x00000002
        /*0030*/ 	.string	""
        /*0030*/ 	.string	"ptxas"
        /*0030*/ 	.string	"Cuda compilation tools, release 13.0, V13.0.88"
        /*0030*/ 	.string	"Build cuda_13.0.r13.0/compiler.36424714_0"
        /*0030*/ 	.string	"-arch sm_100 -m 64 "



//--------------------- .note.nv.cuinfo           --------------------------
	.section	.note.nv.cuinfo,"",@"SHT_NOTE"
	.sectionflags	@"SHF_NOTE_NV_CUINFO"
        /*0018*/ 	.short	0x0002
        /*001a*/ 	.short	0x0064
        /*001c*/ 	.short	0x0082
	.zero		2


//--------------------- .nv.info                  --------------------------
	.section	.nv.info,"",@"SHT_CUDA_INFO"
	.align	4


	//----- nvinfo : EIATTR_REGCOUNT
	.align		4
        /*0000*/ 	.byte	0x04, 0x2f
        /*0002*/ 	.short	(.L_3 - .L_2)
	.align		4
.L_2:
        /*0004*/ 	.word	index@(_ZN8swiftsim4cuda12kernel_resetENS0_13DroneSwarmGPUEf)
        /*0008*/ 	.word	0x00000020


	//----- nvinfo : EIATTR_FRAME_SIZE
	.align		4
.L_3:
        /*000c*/ 	.byte	0x04, 0x11
        /*000e*/ 	.short	(.L_5 - .L_4)
	.align		4
.L_4:
        /*0010*/ 	.word	index@($__internal_4_$__cuda_sm3x_div_rn_noftz_f32_slowpath)
        /*0014*/ 	.word	0x00000000


	//----- nvinfo : EIATTR_FRAME_SIZE
	.align		4
.L_5:
        /*0018*/ 	.byte	0x04, 0x11
        /*001a*/ 	.short	(.L_7 - .L_6)
	.align		4
.L_6:
        /*001c*/ 	.word	index@(_ZN8swiftsim4cuda12kernel_resetENS0_13DroneSwarmGPUEf)
        /*0020*/ 	.word	0x00000000


	//----- nvinfo : EIATTR_REGCOUNT
	.align		4
.L_7:
        /*0024*/ 	.byte	0x04, 0x2f
        /*0026*/ 	.short	(.L_9 - .L_8)
	.align		4
.L_8:
        /*0028*/ 	.word	index@(_ZN8swiftsim4cuda11kernel_stepENS0_13DroneSwarmGPUEf)
        /*002c*/ 	.word	0x0000002e


	//----- nvinfo : EIATTR_FRAME_SIZE
	.align		4
.L_9:
        /*0030*/ 	.byte	0x04, 0x11
        /*0032*/ 	.short	(.L_11 - .L_10)
	.align		4
.L_10:
        /*0034*/ 	.word	index@($__internal_3_$__cuda_sm3x_div_rn_noftz_f32_slowpath)
        /*0038*/ 	.word	0x00000020


	//----- nvinfo : EIATTR_FRAME_SIZE
	.align		4
.L_11:
        /*003c*/ 	.byte	0x04, 0x11
        /*003e*/ 	.short	(.L_13 - .L_12)
	.align		4
.L_12:
        /*0040*/ 	.word	index@($__internal_2_$__cuda_sm20_sqrt_rn_f32_slowpath)
        /*0044*/ 	.word	0x00000020


	//----- nvinfo : EIATTR_FRAME_SIZE
	.align		4
.L_13:
        /*0048*/ 	.byte	0x04, 0x11
        /*004a*/ 	.short	(.L_15 - .L_14)
	.align		4
.L_14:
        /*004c*/ 	.word	index@($__internal_1_$__cuda_sm20_rcp_rn_f32_slowpath)
        /*0050*/ 	.word	0x00000020


	//----- nvinfo : EIATTR_FRAME_SIZE
	.align		4
.L_15:
        /*0054*/ 	.byte	0x04, 0x11
        /*0056*/ 	.short	(.L_17 - .L_16)
	.align		4
.L_16:
        /*0058*/ 	.word	index@(_ZN8swiftsim4cuda11kernel_stepENS0_13DroneSwarmGPUEf)
        /*005c*/ 	.word	0x00000020


	//----- nvinfo : EIATTR_REGCOUNT
	.align		4
.L_17:
        /*0060*/ 	.byte	0x04, 0x2f
        /*0062*/ 	.short	(.L_19 - .L_18)
	.align		4
.L_18:
        /*0064*/ 	.word	index@(_ZN8swiftsim4cuda22kernel_compute_rewardsENS0_13DroneSwarmGPUEf)
        /*0068*/ 	.word	0x00000010


	//----- nvinfo : EIATTR_FRAME_SIZE
	.align		4
.L_19:
        /*006c*/ 	.byte	0x04, 0x11
        /*006e*/ 	.short	(.L_21 - .L_20)
	.align		4
.L_20:
        /*0070*/ 	.word	index@($__internal_0_$__cuda_sm20_sqrt_rn_f32_slowpath)
        /*0074*/ 	.word	0x00000000


	//----- nvinfo : EIATTR_FRAME_SIZE
	.align		4
.L_21:
        /*0078*/ 	.byte	0x04, 0x11
        /*007a*/ 	.short	(.L_23 - .L_22)
	.align		4
.L_22:
        /*007c*/ 	.word	index@(_ZN8swiftsim4cuda22kernel_compute_rewardsENS0_13DroneSwarmGPUEf)
        /*0080*/ 	.word	0x00000000


	//----- nvinfo : EIATTR_REGCOUNT
	.align		4
.L_23:
        /*0084*/ 	.byte	0x04, 0x2f
        /*0086*/ 	.short	(.L_25 - .L_24)
	.align		4
.L_24:
        /*0088*/ 	.word	index@(_ZN8swiftsim4cuda18kernel_set_actionsENS0_13DroneSwarmGPUEPKf)
        /*008c*/ 	.word	0x00000014


	//----- nvinfo : EIATTR_FRAME_SIZE
	.align		4
.L_25:
        /*0090*/ 	.byte	0x04, 0x11
        /*0092*/ 	.short	(.L_27 - .L_26)
	.align		4
.L_26:
        /*0094*/ 	.word	index@(_ZN8swiftsim4cuda18kernel_set_actionsENS0_13DroneSwarmGPUEPKf)
        /*0098*/ 	.word	0x00000000


	//----- nvinfo : EIATTR_REGCOUNT
	.align		4
.L_27:
        /*009c*/ 	.byte	0x04, 0x2f
        /*009e*/ 	.short	(.L_29 - .L_28)
	.align		4
.L_28:
        /*00a0*/ 	.word	index@(_ZN8swiftsim4cuda23kernel_get_observationsENS0_13DroneSwarmGPUEPf)
        /*00a4*/ 	.word	0x00000014


	//----- nvinfo : EIATTR_FRAME_SIZE
	.align		4
.L_29:
        /*00a8*/ 	.byte	0x04, 0x11
        /*00aa*/ 	.short	(.L_31 - .L_30)
	.align		4
.L_30:
        /*00ac*/ 	.word	index@(_ZN8swiftsim4cuda23kernel_get_observationsENS0_13DroneSwarmGPUEPf)
        /*00b0*/ 	.word	0x00000000


	//----- nvinfo : EIATTR_MIN_STACK_SIZE
	.align		4
.L_31:
        /*00b4*/ 	.byte	0x04, 0x12
        /*00b6*/ 	.short	(.L_33 - .L_32)
	.align		4
.L_32:
        /*00b8*/ 	.word	index@(_ZN8swiftsim4cuda23kernel_get_observationsENS0_13DroneSwarmGPUEPf)
        /*00bc*/ 	.word	0x00000000


	//----- nvinfo : EIATTR_MIN_STACK_SIZE
	.align		4
.L_33:
        /*00c0*/ 	.byte	0x04, 0x12
        /*00c2*/ 	.short	(.L_35 - .L_34)
	.align		4
.L_34:
        /*00c4*/ 	.word	index@(_ZN8swiftsim4cuda18kernel_set_actionsENS0_13DroneSwarmGPUEPKf)
        /*00c8*/ 	.word	0x00000000


	//----- nvinfo : EIATTR_MIN_STACK_SIZE
	.align		4
.L_35:
        /*00cc*/ 	.byte	0x04, 0x12
        /*00ce*/ 	.short	(.L_37 - .L_36)
	.align		4
.L_36:
        /*00d0*/ 	.word	index@(_ZN8swiftsim4cuda22kernel_compute_rewardsENS0_13DroneSwarmGPUEf)
        /*00d4*/ 	.word	0x00000000


	//----- nvinfo : EIATTR_MIN_STACK_SIZE
	.align		4
.L_37:
        /*00d8*/ 	.byte	0x04, 0x12
        /*00da*/ 	.short	(.L_39 - .L_38)
	.align		4
.L_38:
        /*00dc*/ 	.word	index@(_ZN8swiftsim4cuda11kernel_stepENS0_13DroneSwarmGPUEf)
        /*00e0*/ 	.word	0x00000020


	//----- nvinfo : EIATTR_MIN_STACK_SIZE
	.align		4
.L_39:
        /*00e4*/ 	.byte	0x04, 0x12
        /*00e6*/ 	.short	(.L_41 - .L_40)
	.align		4
.L_40:
        /*00e8*/ 	.word	index@(_ZN8swiftsim4cuda12kernel_resetENS0_13DroneSwarmGPUEf)
        /*00ec*/ 	.word	0x00000000
.L_41:


//--------------------- .nv.compat                --------------------------
	.section	.nv.compat,"",@"SHT_CUDA_COMPAT_INFO"
	.align	4
        /*0000*/ 	.byte	0x02, 0x09, 0x00, 0x00, 0x02, 0x02, 0x01, 0x00, 0x02, 0x05, 0x05, 0x00, 0x03, 0x07, 0x01, 0x01
        /*0010*/ 	.byte	0x02, 0x03, 0x00, 0x00, 0x02, 0x06, 0x01, 0x00, 0x04, 0x0b, 0x08, 0x00, 0x01, 0x00, 0x00, 0x00
        /*0020*/ 	.byte	0x00, 0x00, 0x00, 0x00


//--------------------- .nv.info._ZN8swiftsim4cuda23kernel_get_observationsENS0_13DroneSwarmGPUEPf --------------------------
	.section	.nv.info._ZN8swiftsim4cuda23kernel_get_observationsENS0_13DroneSwarmGPUEPf,"",@"SHT_CUDA_INFO"
	.sectionflags	@""
	.align	4


	//----- nvinfo : EIATTR_CUDA_API_VERSION
	.align		4
        /*0000*/ 	.byte	0x04, 0x37
        /*0002*/ 	.short	(.L_43 - .L_42)
.L_42:
        /*0004*/ 	.word	0x00000082


	//----- nvinfo : EIATTR_KPARAM_INFO
	.align		4
.L_43:
        /*0008*/ 	.byte	0x04, 0x17
        /*000a*/ 	.short	(.L_45 - .L_44)
.L_44:
        /*000c*/ 	.word	0x00000000
        /*0010*/ 	.short	0x0001
        /*0012*/ 	.short	0x00e0
        /*0014*/ 	.byte	0x00, 0xf5, 0x21, 0x00


	//----- nvinfo : EIATTR_KPARAM_INFO
	.align		4
.L_45:
        /*0018*/ 	.byte	0x04, 0x17
        /*001a*/ 	.short	(.L_47 - .L_46)
.L_46:
        /*001c*/ 	.word	0x00000000
        /*0020*/ 	.short	0x0000
        /*0022*/ 	.short	0x0000
        /*0024*/ 	.byte	0x00, 0xf0, 0x81, 0x03


	//----- nvinfo : EIATTR_SPARSE_MMA_MASK
	.align		4
.L_47:
        /*0028*/ 	.byte	0x03, 0x50
        /*002a*/ 	.short	0x0000


	//----- nvinfo : EIATTR_MAXREG_COUNT
	.align		4
        /*002c*/ 	.byte	0x03, 0x1b
        /*002e*/ 	.short	0x00ff


	//----- nvinfo : EIATTR_MERCURY_ISA_VERSION
	.align		4
        /*0030*/ 	.byte	0x03, 0x5f
        /*0032*/ 	.short	0x0101


	//----- nvinfo : EIATTR_VRC_CTA_INIT_COUNT
	.align		4
        /*0034*/ 	.byte	0x02, 0x4a
	.zero		1
	.zero		1


	//----- nvinfo : EIATTR_EXIT_INSTR_OFFSETS
	.align		4
        /*0038*/ 	.byte	0x04, 0x1c
        /*003a*/ 	.short	(.L_49 - .L_48)


	//   ....[0]....
.L_48:
        /*003c*/ 	.word	0x00000090


	//   ....[1]....
        /*0040*/ 	.word	0x000004b0


	//----- nvinfo : EIATTR_CBANK_PARAM_SIZE
	.align		4
.L_49:
        /*0044*/ 	.byte	0x03, 0x19
        /*0046*/ 	.short	0x00e8


	//----- nvinfo : EIATTR_PARAM_CBANK
	.align		4
        /*0048*/ 	.byte	0x04, 0x0a
        /*004a*/ 	.short	(.L_51 - .L_50)
	.align		4
.L_50:
        /*004c*/ 	.word	index@(.nv.constant0._ZN8swiftsim4cuda23kernel_get_observationsENS0_13DroneSwarmGPUEPf)
        /*0050*/ 	.short	0x0380
        /*0052*/ 	.short	0x00e8


	//----- nvinfo : EIATTR_SW_WAR
	.align		4
.L_51:
        /*0054*/ 	.byte	0x04, 0x36
        /*0056*/ 	.short	(.L_53 - .L_52)
.L_52:
        /*0058*/ 	.word	0x00000008
.L_53:


//--------------------- .nv.info._ZN8swiftsim4cuda18kernel_set_actionsENS0_13DroneSwarmGPUEPKf --------------------------
	.section	.nv.info._ZN8swiftsim4cuda18kernel_set_actionsENS0_13DroneSwarmGPUEPKf,"",@"SHT_CUDA_INFO"
	.sectionflags	@""
	.align	4


	//----- nvinfo : EIATTR_CUDA_API_VERSION
	.align		4
        /*0000*/ 	.byte	0x04, 0x37
        /*0002*/ 	.short	(.L_55 - .L_54)
.L_54:
        /*0004*/ 	.word	0x00000082


	//----- nvinfo : EIATTR_KPARAM_INFO
	.align		4
.L_55:
        /*0008*/ 	.byte	0x04, 0x17
        /*000a*/ 	.short	(.L_57 - .L_56)
.L_56:
        /*000c*/ 	.word	0x00000000
        /*0010*/ 	.short	0x0001
        /*0012*/ 	.short	0x00e0
        /*0014*/ 	.byte	0x00, 0xf5, 0x21, 0x00


	//----- nvinfo : EIATTR_KPARAM_INFO
	.align		4
.L_57:
        /*0018*/ 	.byte	0x04, 0x17
        /*001a*/ 	.short	(.L_59 - .L_58)
.L_58:
        /*001c*/ 	.word	0x00000000
        /*0020*/ 	.short	0x0000
        /*0022*/ 	.short	0x0000
        /*0024*/ 	.byte	0x00, 0xf0, 0x81, 0x03


	//----- nvinfo : EIATTR_SPARSE_MMA_MASK
	.align		4
.L_59:
        /*0028*/ 	.byte	0x03, 0x50
        /*002a*/ 	.short	0x0000


	//----- nvinfo : EIATTR_MAXREG_COUNT
	.align		4
        /*002c*/ 	.byte	0x03, 0x1b
        /*002e*/ 	.short	0x00ff


	//----- nvinfo : EIATTR_MERCURY_ISA_VERSION
	.align		4
        /*0030*/ 	.byte	0x03, 0x5f
        /*0032*/ 	.short	0x0101


	//----- nvinfo : EIATTR_VRC_CTA_INIT_COUNT
	.align		4
        /*0034*/ 	.byte	0x02, 0x4a
	.zero		1
	.zero		1


	//----- nvinfo : EIATTR_EXIT_INSTR_OFFSETS
	.align		4
        /*0038*/ 	.byte	0x04, 0x1c
        /*003a*/ 	.short	(.L_61 - .L_60)


	//   ....[0]....
.L_60:
        /*003c*/ 	.word	0x00000090


	//   ....[1]....
        /*0040*/ 	.word	0x00000250


	//----- nvinfo : EIATTR_CBANK_PARAM_SIZE
	.align		4
.L_61:
        /*0044*/ 	.byte	0x03, 0x19
        /*0046*/ 	.short	0x00e8


	//----- nvinfo : EIATTR_PARAM_CBANK
	.align		4
        /*0048*/ 	.byte	0x04, 0x0a
        /*004a*/ 	.short	(.L_63 - .L_62)
	.align		4
.L_62:
        /*004c*/ 	.word	index@(.nv.constant0._ZN8swiftsim4cuda18kernel_set_actionsENS0_13DroneSwarmGPUEPKf)
        /*0050*/ 	.short	0x0380
        /*0052*/ 	.short	0x00e8


	//----- nvinfo : EIATTR_SW_WAR
	.align		4
.L_63:
        /*0054*/ 	.byte	0x04, 0x36
        /*0056*/ 	.short	(.L_65 - .L_64)
.L_64:
        /*0058*/ 	.word	0x00000008
.L_65:


//--------------------- .nv.info._ZN8swiftsim4cuda22kernel_compute_rewardsENS0_13DroneSwarmGPUEf --------------------------
	.section	.nv.info._ZN8swiftsim4cuda22kernel_compute_rewardsENS0_13DroneSwarmGPUEf,"",@"SHT_CUDA_INFO"
	.sectionflags	@""
	.align	4


	//----- nvinfo : EIATTR_CUDA_API_VERSION
	.align		4
        /*0000*/ 	.byte	0x04, 0x37
        /*0002*/ 	.short	(.L_67 - .L_66)
.L_66:
        /*0004*/ 	.word	0x00000082


	//----- nvinfo : EIATTR_KPARAM_INFO
	.align		4
.L_67:
        /*0008*/ 	.byte	0x04, 0x17
        /*000a*/ 	.short	(.L_69 - .L_68)
.L_68:
        /*000c*/ 	.word	0x00000000
        /*0010*/ 	.short	0x0001
        /*0012*/ 	.short	0x00e0
        /*0014*/ 	.byte	0x00, 0xf0, 0x11, 0x00


	//----- nvinfo : EIATTR_KPARAM_INFO
	.align		4
.L_69:
        /*0018*/ 	.byte	0x04, 0x17
        /*001a*/ 	.short	(.L_71 - .L_70)
.L_70:
        /*001c*/ 	.word	0x00000000
        /*0020*/ 	.short	0x0000
        /*0022*/ 	.short	0x0000
        /*0024*/ 	.byte	0x00, 0xf0, 0x81, 0x03


	//----- nvinfo : EIATTR_SPARSE_MMA_MASK
	.align		4
.L_71:
        /*0028*/ 	.byte	0x03, 0x50
        /*002a*/ 	.short	0x0000


	//----- nvinfo : EIATTR_MAXREG_COUNT
	.align		4
        /*002c*/ 	.byte	0x03, 0x1b
        /*002e*/ 	.short	0x00ff


	//----- nvinfo : EIATTR_MERCURY_ISA_VERSION
	.align		4
        /*0030*/ 	.byte	0x03, 0x5f
        /*0032*/ 	.short	0x0101


	//----- nvinfo : EIATTR_VRC_CTA_INIT_COUNT
	.align		4
        /*0034*/ 	.byte	0x02, 0x4a
	.zero		1
	.zero		1


	//----- nvinfo : EIATTR_EXIT_INSTR_OFFSETS
	.align		4
        /*0038*/ 	.byte	0x04, 0x1c
        /*003a*/ 	.short	(.L_73 - .L_72)


	//   ....[0]....
.L_72:
        /*003c*/ 	.word	0x00000090


	//   ....[1]....
        /*0040*/ 	.word	0x000006d0


	//----- nvinfo : EIATTR_CRS_STACK_SIZE
	.align		4
.L_73:
        /*0044*/ 	.byte	0x04, 0x1e
        /*0046*/ 	.short	(.L_75 - .L_74)
.L_74:
        /*0048*/ 	.word	0x00000000


	//----- nvinfo : EIATTR_CBANK_PARAM_SIZE
	.align		4
.L_75:
        /*004c*/ 	.byte	0x03, 0x19
        /*004e*/ 	.short	0x00e4


	//----- nvinfo : EIATTR_PARAM_CBANK
	.align		4
        /*0050*/ 	.byte	0x04, 0x0a
        /*0052*/ 	.short	(.L_77 - .L_76)
	.align		4
.L_76:
        /*0054*/ 	.word	index@(.nv.constant0._ZN8swiftsim4cuda22kernel_compute_rewardsENS0_13DroneSwarmGPUEf)
        /*0058*/ 	.short	0x0380
        /*005a*/ 	.short	0x00e4


	//----- nvinfo : EIATTR_SW_WAR
	.align		4
.L_77:
        /*005c*/ 	.byte	0x04, 0x36
        /*005e*/ 	.short	(.L_79 - .L_78)
.L_78:
        /*0060*/ 	.word	0x00000008
.L_79:


//--------------------- .nv.info._ZN8swiftsim4cuda11kernel_stepENS0_13DroneSwarmGPUEf --------------------------
	.section	.nv.info._ZN8swiftsim4cuda11kernel_stepENS0_13DroneSwarmGPUEf,"",@"SHT_CUDA_INFO"
	.sectionflags	@""
	.align	4


	//----- nvinfo : EIATTR_CUDA_API_VERSION
	.align		4
        /*0000*/ 	.byte	0x04, 0x37
        /*0002*/ 	.short	(.L_81 - .L_80)
.L_80:
        /*0004*/ 	.word	0x00000082


	//----- nvinfo : EIATTR_KPARAM_INFO
	.align		4
.L_81:
        /*0008*/ 	.byte	0x04, 0x17
        /*000a*/ 	.short	(.L_83 - .L_82)
.L_82:
        /*000c*/ 	.word	0x00000000
        /*0010*/ 	.short	0x0001
        /*0012*/ 	.short	0x00e0
        /*0014*/ 	.byte	0x00, 0xf0, 0x11, 0x00


	//----- nvinfo : EIATTR_KPARAM_INFO
	.align		4
.L_83:
        /*0018*/ 	.byte	0x04, 0x17
        /*001a*/ 	.short	(.L_85 - .L_84)
.L_84:
        /*001c*/ 	.word	0x00000000
        /*0020*/ 	.short	0x0000
        /*0022*/ 	.short	0x0000
        /*0024*/ 	.byte	0x00, 0xf0, 0x81, 0x03


	//----- nvinfo : EIATTR_SPARSE_MMA_MASK
	.align		4
.L_85:
        /*0028*/ 	.byte	0x03, 0x50
        /*002a*/ 	.short	0x0000


	//----- nvinfo : EIATTR_MAXREG_COUNT
	.align		4
        /*002c*/ 	.byte	0x03, 0x1b
        /*002e*/ 	.short	0x00ff


	//----- nvinfo : EIATTR_MERCURY_ISA_VERSION
	.align		4
        /*0030*/ 	.byte	0x03, 0x5f
        /*0032*/ 	.short	0x0101


	//----- nvinfo : EIATTR_VRC_CTA_INIT_COUNT
	.align		4
        /*0034*/ 	.byte	0x02, 0x4a
	.zero		1
	.zero		1


	//----- nvinfo : EIATTR_EXIT_INSTR_OFFSETS
	.align		4
        /*0038*/ 	.byte	0x04, 0x1c
        /*003a*/ 	.short	(.L_87 - .L_86)


	//   ....[0]....
.L_86:
        /*003c*/ 	.word	0x000000a0


	//   ....[1]....
        /*0040*/ 	.word	0x00002210


	//   ....[2]....
        /*0044*/ 	.word	0x00002270


	//----- nvinfo : EIATTR_CRS_STACK_SIZE
	.align		4
.L_87:
        /*0048*/ 	.byte	0x04, 0x1e
        /*004a*/ 	.short	(.L_89 - .L_88)
.L_88:
        /*004c*/ 	.word	0x00000000


	//----- nvinfo : EIATTR_CBANK_PARAM_SIZE
	.align		4
.L_89:
        /*0050*/ 	.byte	0x03, 0x19
        /*0052*/ 	.short	0x00e4


	//----- nvinfo : EIATTR_PARAM_CBANK
	.align		4
        /*0054*/ 	.byte	0x04, 0x0a
        /*0056*/ 	.short	(.L_91 - .L_90)
	.align		4
.L_90:
        /*0058*/ 	.word	index@(.nv.constant0._ZN8swiftsim4cuda11kernel_stepENS0_13DroneSwarmGPUEf)
        /*005c*/ 	.short	0x0380
        /*005e*/ 	.short	0x00e4


	//----- nvinfo : EIATTR_SW_WAR
	.align		4
.L_91:
        /*0060*/ 	.byte	0x04, 0x36
        /*0062*/ 	.short	(.L_93 - .L_92)
.L_92:
        /*0064*/ 	.word	0x00000008
.L_93:


//--------------------- .nv.info._ZN8swiftsim4cuda12kernel_resetENS0_13DroneSwarmGPUEf --------------------------
	.section	.nv.info._ZN8swiftsim4cuda12kernel_resetENS0_13DroneSwarmGPUEf,"",@"SHT_CUDA_INFO"
	.sectionflags	@""
	.align	4


	//----- nvinfo : EIATTR_CUDA_API_VERSION
	.align		4
        /*0000*/ 	.byte	0x04, 0x37
        /*0002*/ 	.short	(.L_95 - .L_94)
.L_94:
        /*0004*/ 	.word	0x00000082


	//----- nvinfo : EIATTR_KPARAM_INFO
	.align		4
.L_95:
        /*0008*/ 	.byte	0x04, 0x17
        /*000a*/ 	.short	(.L_97 - .L_96)
.L_96:
        /*000c*/ 	.word	0x00000000
        /*0010*/ 	.short	0x0001
        /*0012*/ 	.short	0x00e0
        /*0014*/ 	.byte	0x00, 0xf0, 0x11, 0x00


	//----- nvinfo : EIATTR_KPARAM_INFO
	.align		4
.L_97:
        /*0018*/ 	.byte	0x04, 0x17
        /*001a*/ 	.short	(.L_99 - .L_98)
.L_98:
        /*001c*/ 	.word	0x00000000
        /*0020*/ 	.short	0x0000
        /*0022*/ 	.short	0x0000
        /*0024*/ 	.byte	0x00, 0xf0, 0x81, 0x03


	//----- nvinfo : EIATTR_SPARSE_MMA_MASK
	.align		4
.L_99:
        /*0028*/ 	.byte	0x03, 0x50
        /*002a*/ 	.short	0x0000


	//----- nvinfo : EIATTR_MAXREG_COUNT
	.align		4
        /*002c*/ 	.byte	0x03, 0x1b
        /*002e*/ 	.short	0x00ff


	//----- nvinfo : EIATTR_MERCURY_ISA_VERSION
	.align		4
        /*0030*/ 	.byte	0x03, 0x5f
        /*0032*/ 	.short	0x0101


	//----- nvinfo : EIATTR_VRC_CTA_INIT_COUNT
	.align		4
        /*0034*/ 	.byte	0x02, 0x4a
	.zero		1
	.zero		1


	//----- nvinfo : EIATTR_EXIT_INSTR_OFFSETS
	.align		4
        /*0038*/ 	.byte	0x04, 0x1c
        /*003a*/ 	.short	(.L_101 - .L_100)


	//   ....[0]....
.L_100:
        /*003c*/ 	.word	0x00000090


	//   ....[1]....
        /*0040*/ 	.word	0x00000780


	//----- nvinfo : EIATTR_CRS_STACK_SIZE
	.align		4
.L_101:
        /*0044*/ 	.byte	0x04, 0x1e
        /*0046*/ 	.short	(.L_103 - .L_102)
.L_102:
        /*0048*/ 	.word	0x00000000


	//----- nvinfo : EIATTR_CBANK_PARAM_SIZE
	.align		4
.L_103:
        /*004c*/ 	.byte	0x03, 0x19
        /*004e*/ 	.short	0x00e4


	//----- nvinfo : EIATTR_PARAM_CBANK
	.align		4
        /*0050*/ 	.byte	0x04, 0x0a
        /*0052*/ 	.short	(.L_105 - .L_104)
	.align		4
.L_104:
        /*0054*/ 	.word	index@(.nv.constant0._ZN8swiftsim4cuda12kernel_resetENS0_13DroneSwarmGPUEf)
        /*0058*/ 	.short	0x0380
        /*005a*/ 	.short	0x00e4


	//----- nvinfo : EIATTR_SW_WAR
	.align		4
.L_105:
        /*005c*/ 	.byte	0x04, 0x36
        /*005e*/ 	.short	(.L_107 - .L_106)
.L_106:
        /*0060*/ 	.word	0x00000008
.L_107:


//--------------------- .nv.callgraph             --------------------------
	.section	.nv.callgraph,"",@"SHT_CUDA_CALLGRAPH"
	.align	4
	.sectionentsize	8
	.align		4
        /*0000*/ 	.word	0x00000000
	.align		4
        /*0004*/ 	.word	0xffffffff
	.align		4
        /*0008*/ 	.word	0x00000000
	.align		4
        /*000c*/ 	.word	0xfffffffe
	.align		4
        /*0010*/ 	.word	0x00000000
	.align		4
        /*0014*/ 	.word	0xfffffffd
	.align		4
        /*0018*/ 	.word	0x00000000
	.align		4
        /*001c*/ 	.word	0xfffffffc


//--------------------- .nv.constant3             --------------------------
	.section	.nv.constant3,"a",@progbits
	.align	4
.nv.constant3:
	.type		_ZN8swiftsim4cuda8d_paramsE,@object
	.size		_ZN8swiftsim4cuda8d_paramsE,(.L_0 - _ZN8swiftsim4cuda8d_paramsE)
_ZN8swiftsim4cuda8d_paramsE:
        /*0000*/ 	.byte	0x00, 0x00, 0x80, 0x3f, 0x06, 0xbe, 0x85, 0x40, 0xcd, 0xcc, 0x4c, 0x3d, 0x0a, 0xd7, 0xa3, 0x3b
        /*0010*/ 	.byte	0xa4, 0xdf, 0x3e, 0x3b, 0xa4, 0xdf, 0x3e, 0x3b, 0x16, 0xf6, 0xb4, 0x3b, 0x0a, 0xd7, 0x23, 0x3e
        /*0020*/ 	.byte	0x0a, 0xd7, 0x23, 0x3e, 0x0a, 0xd7, 0x23, 0xbe, 0x0a, 0xd7, 0x23, 0xbe, 0x0a, 0xd7, 0x23, 0x3e
        /*0030*/ 	.byte	0x0a, 0xd7, 0x23, 0xbe, 0x0a, 0xd7, 0x23, 0xbe, 0x0a, 0xd7, 0x23, 0x3e, 0x00, 0x00, 0x20, 0x41
        /*0040*/ 	.byte	0x00, 0x00, 0x80, 0x3f, 0xcd, 0xcc, 0xcc, 0x3d, 0xcd, 0xcc, 0x4c, 0x3d
.L_0:


//--------------------- .nv.constant4             --------------------------
	.section	.nv.constant4,"a",@progbits
	.align	8
	.align		8
.nv.constant4:
        /*0000*/ 	.dword	__cudart_i2opi_f


//--------------------- .text._ZN8swiftsim4cuda23kernel_get_observationsENS0_13DroneSwarmGPUEPf --------------------------
	.section	.text._ZN8swiftsim4cuda23kernel_get_observationsENS0_13DroneSwarmGPUEPf,"ax",@progbits
	.align	128
        .global         _ZN8swiftsim4cuda23kernel_get_observationsENS0_13DroneSwarmGPUEPf
        .type           _ZN8swiftsim4cuda23kernel_get_observationsENS0_13DroneSwarmGPUEPf,@function
        .size           _ZN8swiftsim4cuda23kernel_get_observationsENS0_13DroneSwarmGPUEPf,(.L_x_66 - _ZN8swiftsim4cuda23kernel_get_observationsENS0_13DroneSwarmGPUEPf)
        .other          _ZN8swiftsim4cuda23kernel_get_observationsENS0_13DroneSwarmGPUEPf,@"STO_CUDA_ENTRY STV_DEFAULT"
_ZN8swiftsim4cuda23kernel_get_observationsENS0_13DroneSwarmGPUEPf:
.text._ZN8swiftsim4cuda23kernel_get_observationsENS0_13DroneSwarmGPUEPf:
[----:B------:R-:W-:Y:S01]  /*0000*/  LDC R1, c[0x0][0x37c] ;  /* 0x0000df00ff017b82 */ /* 0x000fe20000000800 */
[----:B------:R-:W0:Y:S07]  /*0010*/  S2R R0, SR_TID.X ;  /* 0x0000000000007919 */ /* 0x000e2e0000002100 */
[----:B------:R-:W0:Y:S01]  /*0020*/  S2UR UR4, SR_CTAID.X ;  /* 0x00000000000479c3 */ /* 0x000e220000002500 */
[----:B------:R-:W1:Y:S07]  /*0030*/  LDCU.64 UR6, c[0x0][0x380] ;  /* 0x00007000ff0677ac */ /* 0x000e6e0008000a00 */
[----:B------:R-:W0:Y:S02]  /*0040*/  LDC R5, c[0x0][0x360] ;  /* 0x0000d800ff057b82 */ /* 0x000e240000000800 */
[----:B0-----:R-:W-:-:S05]  /*0050*/  IMAD R5, R5, UR4, R0 ;  /* 0x0000000405057c24 */ /* 0x001fca000f8e0200 */
[----:B-1----:R-:W-:Y:S02]  /*0060*/  ISETP.GE.U32.AND P0, PT, R5, UR6, PT ;  /* 0x0000000605007c0c */ /* 0x002fe4000bf06070 */
[----:B------:R-:W-:-:S04]  /*0070*/  SHF.R.S32.HI R0, RZ, 0x1f, R5 ;  /* 0x0000001fff007819 */ /* 0x000fc80000011405 */
[----:B------:R-:W-:-:S13]  /*0080*/  ISETP.GE.U32.AND.EX P0, PT, R0, UR7, PT, P0 ;  /* 0x0000000700007c0c */ /* 0x000fda000bf06100 */
[----:B------:R-:W-:Y:S05]  /*0090*/  @P0 EXIT ;  /* 0x000000000000094d */ /* 0x000fea0003800000 */
[----:B------:R-:W0:Y:S01]  /*00a0*/  LDCU.128 UR8, c[0x0][0x390] ;  /* 0x00007200ff0877ac */ /* 0x000e220008000c00 */
[C---:B------:R-:W-:Y:S01]  /*00b0*/  IMAD.SHL.U32 R4, R5.reuse, 0x4, RZ ;  /* 0x0000000405047824 */ /* 0x040fe200078e00ff */
[----:B------:R-:W-:Y:S01]  /*00c0*/  SHF.L.U64.HI R0, R5, 0x2, R0 ;  /* 0x0000000205007819 */ /* 0x000fe20000010200 */
[----:B------:R-:W1:Y:S01]  /*00d0*/  LDC.64 R2, c[0x0][0x460] ;  /* 0x00011800ff027b82 */ /* 0x000e620000000a00 */
[----:B------:R-:W2:Y:S01]  /*00e0*/  LDCU.64 UR4, c[0x0][0x358] ;  /* 0x00006b00ff0477ac */ /* 0x000ea20008000a00 */
[----:B------:R-:W3:Y:S01]  /*00f0*/  LDCU.64 UR6, c[0x0][0x3d8] ;  /* 0x00007b00ff0677ac */ /* 0x000ee20008000a00 */
[----:B0-----:R-:W-:-:S04]  /*0100*/  IADD3 R6, P0, PT, R4, UR8, RZ ;  /* 0x0000000804067c10 */ /* 0x001fc8000ff1e0ff */
[----:B------:R-:W-:-:S05]  /*0110*/  IADD3.X R7, PT, PT, R0, UR9, RZ, P0, !PT ;  /* 0x0000000900077c10 */ /* 0x000fca00087fe4ff */
[----:B--2---:R-:W2:Y:S01]  /*0120*/  LDG.E R13, desc[UR4][R6.64] ;  /* 0x00000004060d7981 */ /* 0x004ea2000c1e1900 */
[----:B------:R-:W-:Y:S01]  /*0130*/  IMAD R5, R5, 0xd, RZ ;  /* 0x0000000d05057824 */ /* 0x000fe200078e02ff */
[----:B------:R-:W-:-:S03]  /*0140*/  IADD3 R8, P0, PT, R4, UR10, RZ ;  /* 0x0000000a04087c10 */ /* 0x000fc6000ff1e0ff */
[----:B-1----:R-:W-:Y:S01]  /*0150*/  IMAD.WIDE R2, R5, 0x4, R2 ;  /* 0x0000000405027825 */ /* 0x002fe200078e0202 */
[----:B------:R-:W-:Y:S01]  /*0160*/  IADD3.X R9, PT, PT, R0, UR11, RZ, P0, !PT ;  /* 0x0000000b00097c10 */ /* 0x000fe200087fe4ff */
[----:B------:R-:W0:Y:S03]  /*0170*/  LDCU.128 UR8, c[0x0][0x3a0] ;  /* 0x00007400ff0877ac */ /* 0x000e260008000c00 */
[----:B--2---:R1:W-:Y:S04]  /*0180*/  STG.E desc[UR4][R2.64], R13 ;  /* 0x0000000d02007986 */ /* 0x0043e8000c101904 */
[----:B------:R-:W2:Y:S01]  /*0190*/  LDG.E R5, desc[UR4][R8.64] ;  /* 0x0000000408057981 */ /* 0x000ea2000c1e1900 */
[----:B0-----:R-:W-:-:S04]  /*01a0*/  IADD3 R10, P0, PT, R4, UR8, RZ ;  /* 0x00000008040a7c10 */ /* 0x001fc8000ff1e0ff */
[----:B------:R-:W-:Y:S02]  /*01b0*/  IADD3.X R11, PT, PT, R0, UR9, RZ, P0, !PT ;  /* 0x00000009000b7c10 */ /* 0x000fe400087fe4ff */
[----:B------:R-:W-:Y:S01]  /*01c0*/  IADD3 R6, P0, PT, R4, UR10, RZ ;  /* 0x0000000a04067c10 */ /* 0x000fe2000ff1e0ff */
[----:B--2---:R0:W-:Y:S04]  /*01d0*/  STG.E desc[UR4][R2.64+0x4], R5 ;  /* 0x0000040502007986 */ /* 0x0041e8000c101904 */
[----:B------:R-:W2:Y:S01]  /*01e0*/  LDG.E R11, desc[UR4][R10.64] ;  /* 0x000000040a0b7981 */ /* 0x000ea2000c1e1900 */
[----:B------:R-:W-:Y:S01]  /*01f0*/  IADD3.X R7, PT, PT, R0, UR11, RZ, P0, !PT ;  /* 0x0000000b00077c10 */ /* 0x000fe200087fe4ff */
[----:B------:R-:W4:Y:S02]  /*0200*/  LDCU.128 UR8, c[0x0][0x3b0] ;  /* 0x00007600ff0877ac */ /* 0x000f240008000c00 */
[----:B--2---:R2:W-:Y:S04]  /*0210*/  STG.E desc[UR4][R2.64+0x8], R11 ;  /* 0x0000080b02007986 */ /* 0x0045e8000c101904 */
[----:B------:R-:W5:Y:S01]  /*0220*/  LDG.E R15, desc[UR4][R6.64] ;  /* 0x00000004060f7981 */ /* 0x000f62000c1e1900 */
[----:B----4-:R-:W-:-:S04]  /*0230*/  IADD3 R8, P0, PT, R4, UR8, RZ ;  /* 0x0000000804087c10 */ /* 0x010fc8000ff1e0ff */
[----:B------:R-:W-:Y:S02]  /*0240*/  IADD3.X R9, PT, PT, R0, UR9, RZ, P0, !PT ;  /* 0x0000000900097c10 */ /* 0x000fe400087fe4ff */
[----:B------:R-:W-:Y:S01]  /*0250*/  IADD3 R12, P0, PT, R4, UR10, RZ ;  /* 0x0000000a040c7c10 */ /* 0x000fe2000ff1e0ff */
[----:B-----5:R-:W-:Y:S04]  /*0260*/  STG.E desc[UR4][R2.64+0xc], R15 ;  /* 0x00000c0f02007986 */ /* 0x020fe8000c101904 */
[----:B------:R-:W4:Y:S01]  /*0270*/  LDG.E R17, desc[UR4][R8.64] ;  /* 0x0000000408117981 */ /* 0x000f22000c1e1900 */
[----:B-1----:R-:W-:Y:S01]  /*0280*/  IADD3.X R13, PT, PT, R0, UR11, RZ, P0, !PT ;  /* 0x0000000b000d7c10 */ /* 0x002fe200087fe4ff */
[----:B------:R-:W1:Y:S01]  /*0290*/  LDCU.128 UR8, c[0x0][0x3e0] ;  /* 0x00007c00ff0877ac */ /* 0x000e620008000c00 */
[----:B---3--:R-:W-:Y:S01]  /*02a0*/  IADD3 R6, P0, PT, R4, UR6, RZ ;  /* 0x0000000604067c10 */ /* 0x008fe2000ff1e0ff */
[----:B----4-:R-:W-:Y:S04]  /*02b0*/  STG.E desc[UR4][R2.64+0x10], R17 ;  /* 0x0000101102007986 */ /* 0x010fe8000c101904 */
[----:B------:R-:W3:Y:S01]  /*02c0*/  LDG.E R13, desc[UR4][R12.64] ;  /* 0x000000040c0d7981 */ /* 0x000ee2000c1e1900 */
[----:B------:R-:W-:-:S02]  /*02d0*/  IADD3.X R7, PT, PT, R0, UR7, RZ, P0, !PT ;  /* 0x0000000700077c10 */ /* 0x000fc400087fe4ff */
[----:B-1----:R-:W-:Y:S01]  /*02e0*/  IADD3 R8, P0, PT, R4, UR8, RZ ;  /* 0x0000000804087c10 */ /* 0x002fe2000ff1e0ff */
[----:B---3--:R1:W-:Y:S04]  /*02f0*/  STG.E desc[UR4][R2.64+0x14], R13 ;  /* 0x0000140d02007986 */ /* 0x0083e8000c101904 */
[----:B0-----:R-:W3:Y:S01]  /*0300*/  LDG.E R5, desc[UR4][R6.64] ;  /* 0x0000000406057981 */ /* 0x001ee2000c1e1900 */
[----:B------:R-:W-:Y:S02]  /*0310*/  IADD3.X R9, PT, PT, R0, UR9, RZ, P0, !PT ;  /* 0x0000000900097c10 */ /* 0x000fe400087fe4ff */
[----:B------:R-:W-:Y:S01]  /*0320*/  IADD3 R10, P0, PT, R4, UR10, RZ ;  /* 0x0000000a040a7c10 */ /* 0x000fe2000ff1e0ff */
[----:B---3--:R-:W-:Y:S04]  /*0330*/  STG.E desc[UR4][R2.64+0x18], R5 ;  /* 0x0000180502007986 */ /* 0x008fe8000c101904 */
[----:B------:R-:W3:Y:S01]  /*0340*/  LDG.E R9, desc[UR4][R8.64] ;  /* 0x0000000408097981 */ /* 0x000ee2000c1e1900 */
[----:B--2---:R-:W-:Y:S01]  /*0350*/  IADD3.X R11, PT, PT, R0, UR11, RZ, P0, !PT ;  /* 0x0000000b000b7c10 */ /* 0x004fe200087fe4ff */
[----:B------:R-:W0:Y:S02]  /*0360*/  LDCU.128 UR8, c[0x0][0x3f0] ;  /* 0x00007e00ff0877ac */ /* 0x000e240008000c00 */
[----:B---3--:R2:W-:Y:S04]  /*0370*/  STG.E desc[UR4][R2.64+0x1c], R9 ;  /* 0x00001c0902007986 */ /* 0x0085e8000c101904 */
[----:B------:R-:W3:Y:S01]  /*0380*/  LDG.E R11, desc[UR4][R10.64] ;  /* 0x000000040a0b7981 */ /* 0x000ee2000c1e1900 */
[----:B0-----:R-:W-:-:S04]  /*0390*/  IADD3 R6, P0, PT, R4, UR8, RZ ;  /* 0x0000000804067c10 */ /* 0x001fc8000ff1e0ff */
[----:B------:R-:W-:Y:S02]  /*03a0*/  IADD3.X R7, PT, PT, R0, UR9, RZ, P0, !PT ;  /* 0x0000000900077c10 */ /* 0x000fe400087fe4ff */
[----:B------:R-:W-:Y:S01]  /*03b0*/  IADD3 R12, P0, PT, R4, UR10, RZ ;  /* 0x0000000a040c7c10 */ /* 0x000fe2000ff1e0ff */
[----:B---3--:R-:W-:Y:S04]  /*03c0*/  STG.E desc[UR4][R2.64+0x20], R11 ;  /* 0x0000200b02007986 */ /* 0x008fe8000c101904 */
[----:B------:R-:W3:Y:S01]  /*03d0*/  LDG.E R7, desc[UR4][R6.64] ;  /* 0x0000000406077981 */ /* 0x000ee2000c1e1900 */
[----:B-1----:R-:W-:Y:S01]  /*03e0*/  IADD3.X R13, PT, PT, R0, UR11, RZ, P0, !PT ;  /* 0x0000000b000d7c10 */ /* 0x002fe200087fe4ff */
[----:B------:R-:W0:Y:S02]  /*03f0*/  LDCU.128 UR8, c[0x0][0x400] ;  /* 0x00008000ff0877ac */ /* 0x000e240008000c00 */
[----:B---3--:R-:W-:Y:S04]  /*0400*/  STG.E desc[UR4][R2.64+0x24], R7 ;  /* 0x0000240702007986 */ /* 0x008fe8000c101904 */
[----:B------:R-:W3:Y:S01]  /*0410*/  LDG.E R13, desc[UR4][R12.64] ;  /* 0x000000040c0d7981 */ /* 0x000ee2000c1e1900 */
[----:B0-----:R-:W-:-:S04]  /*0420*/  IADD3 R8, P0, PT, R4, UR8, RZ ;  /* 0x0000000804087c10 */ /* 0x001fc8000ff1e0ff */
[----:B--2---:R-:W-:Y:S02]  /*0430*/  IADD3.X R9, PT, PT, R0, UR9, RZ, P0, !PT ;  /* 0x0000000900097c10 */ /* 0x004fe400087fe4ff */
[----:B------:R-:W-:Y:S01]  /*0440*/  IADD3 R4, P0, PT, R4, UR10, RZ ;  /* 0x0000000a04047c10 */ /* 0x000fe2000ff1e0ff */
[----:B---3--:R-:W-:Y:S04]  /*0450*/  STG.E desc[UR4][R2.64+0x28], R13 ;  /* 0x0000280d02007986 */ /* 0x008fe8000c101904 */
[----:B------:R-:W2:Y:S01]  /*0460*/  LDG.E R9, desc[UR4][R8.64] ;  /* 0x0000000408097981 */ /* 0x000ea2000c1e1900 */
[----:B------:R-:W-:-:S03]  /*0470*/  IADD3.X R5, PT, PT, R0, UR11, RZ, P0, !PT ;  /* 0x0000000b00057c10 */ /* 0x000fc600087fe4ff */
[----:B--2---:R-:W-:Y:S04]  /*0480*/  STG.E desc[UR4][R2.64+0x2c], R9 ;  /* 0x00002c0902007986 */ /* 0x004fe8000c101904 */
[----:B------:R-:W2:Y:S04]  /*0490*/  LDG.E R5, desc[UR4][R4.64] ;  /* 0x0000000404057981 */ /* 0x000ea8000c1e1900 */
[----:B--2---:R-:W-:Y:S01]  /*04a0*/  STG.E desc[UR4][R2.64+0x30], R5 ;  /* 0x0000300502007986 */ /* 0x004fe2000c101904 */
[----:B------:R-:W-:Y:S05]  /*04b0*/  EXIT ;  /* 0x000000000000794d */ /* 0x000fea0003800000 */
.L_x_0:
[----:B------:R-:W-:-:S00]  /*04c0*/  BRA `(.L_x_0) ;  /* 0xfffffffc00fc7947 */ /* 0x000fc0000383ffff */
[----:B------:R-:W-:-:S00]  /*04d0*/  NOP ;  /* 0x0000000000007918 */ /* 0x000fc00000000000 */
        /* <DEDUP_REMOVED lines=10> */
.L_x_66:


//--------------------- .text._ZN8swiftsim4cuda18kernel_set_actionsENS0_13DroneSwarmGPUEPKf --------------------------
	.section	.text._ZN8swiftsim4cuda18kernel_set_actionsENS0_13DroneSwarmGPUEPKf,"ax",@progbits
	.align	128
        .global         _ZN8swiftsim4cuda18kernel_set_actionsENS0_13DroneSwarmGPUEPKf
        .type           _ZN8swiftsim4cuda18kernel_set_actionsENS0_13DroneSwarmGPUEPKf,@function
        .size           _ZN8swiftsim4cuda18kernel_set_actionsENS0_13DroneSwarmGPUEPKf,(.L_x_67 - _ZN8swiftsim4cuda18kernel_set_actionsENS0_13DroneSwarmGPUEPKf)
        .other          _ZN8swiftsim4cuda18kernel_set_actionsENS0_13DroneSwarmGPUEPKf,@"STO_CUDA_ENTRY STV_DEFAULT"
_ZN8swiftsim4cuda18kernel_set_actionsENS0_13DroneSwarmGPUEPKf:
.text._ZN8swiftsim4cuda18kernel_set_actionsENS0_13DroneSwarmGPUEPKf:
        /* <DEDUP_REMOVED lines=10> */
[----:B------:R-:W0:Y:S01]  /*00a0*/  LDC.64 R2, c[0x0][0x460] ;  /* 0x00011800ff027b82 */ /* 0x000e220000000a00 */
[----:B------:R-:W1:Y:S01]  /*00b0*/  LDCU.64 UR4, c[0x0][0x358] ;  /* 0x00006b00ff0477ac */ /* 0x000e620008000a00 */
[----:B------:R-:W-:Y:S01]  /*00c0*/  IMAD.SHL.U32 R11, R0, 0x4, RZ ;  /* 0x00000004000b7824 */ /* 0x000fe200078e00ff */
[----:B------:R-:W2:Y:S03]  /*00d0*/  LDCU.128 UR8, c[0x0][0x410] ;  /* 0x00008200ff0877ac */ /* 0x000ea60008000c00 */
[----:B0-----:R-:W-:-:S05]  /*00e0*/  IMAD.WIDE R2, R11, 0x4, R2 ;  /* 0x000000040b027825 */ /* 0x001fca00078e0202 */
[----:B-1----:R-:W3:Y:S01]  /*00f0*/  LDG.E R6, desc[UR4][R2.64] ;  /* 0x0000000402067981 */ /* 0x002ee2000c1e1900 */
[----:B------:R-:W-:Y:S02]  /*0100*/  SHF.L.U64.HI R10, R0, 0x2, R5 ;  /* 0x00000002000a7819 */ /* 0x000fe40000010205 */
[----:B--2---:R-:W-:-:S04]  /*0110*/  IADD3 R4, P0, PT, R11, UR8, RZ ;  /* 0x000000080b047c10 */ /* 0x004fc8000ff1e0ff */
[----:B------:R-:W-:Y:S01]  /*0120*/  IADD3.X R5, PT, PT, R10, UR9, RZ, P0, !PT ;  /* 0x000000090a057c10 */ /* 0x000fe200087fe4ff */
[----:B---3--:R-:W-:-:S05]  /*0130*/  FADD.SAT R13, RZ, R6 ;  /* 0x00000006ff0d7221 */ /* 0x008fca0000002000 */
[----:B------:R0:W-:Y:S04]  /*0140*/  STG.E desc[UR4][R4.64], R13 ;  /* 0x0000000d04007986 */ /* 0x0001e8000c101904 */
[----:B------:R-:W2:Y:S01]  /*0150*/  LDG.E R0, desc[UR4][R2.64+0x4] ;  /* 0x0000040402007981 */ /* 0x000ea2000c1e1900 */
[----:B------:R-:W-:-:S04]  /*0160*/  IADD3 R6, P0, PT, R11, UR10, RZ ;  /* 0x0000000a0b067c10 */ /* 0x000fc8000ff1e0ff */
[----:B------:R-:W-:Y:S01]  /*0170*/  IADD3.X R7, PT, PT, R10, UR11, RZ, P0, !PT ;  /* 0x0000000b0a077c10 */ /* 0x000fe200087fe4ff */
[----:B------:R-:W1:Y:S01]  /*0180*/  LDCU.128 UR8, c[0x0][0x420] ;  /* 0x00008400ff0877ac */ /* 0x000e620008000c00 */
[----:B--2---:R-:W-:-:S05]  /*0190*/  FADD.SAT R15, RZ, R0 ;  /* 0x00000000ff0f7221 */ /* 0x004fca0000002000 */
[----:B------:R-:W-:Y:S04]  /*01a0*/  STG.E desc[UR4][R6.64], R15 ;  /* 0x0000000f06007986 */ /* 0x000fe8000c101904 */
[----:B------:R-:W2:Y:S01]  /*01b0*/  LDG.E R0, desc[UR4][R2.64+0x8] ;  /* 0x0000080402007981 */ /* 0x000ea2000c1e1900 */
[----:B-1----:R-:W-:-:S04]  /*01c0*/  IADD3 R8, P0, PT, R11, UR8, RZ ;  /* 0x000000080b087c10 */ /* 0x002fc8000ff1e0ff */
[----:B------:R-:W-:Y:S01]  /*01d0*/  IADD3.X R9, PT, PT, R10, UR9, RZ, P0, !PT ;  /* 0x000000090a097c10 */ /* 0x000fe200087fe4ff */
[----:B--2---:R-:W-:-:S05]  /*01e0*/  FADD.SAT R17, RZ, R0 ;  /* 0x00000000ff117221 */ /* 0x004fca0000002000 */
[----:B------:R-:W-:Y:S04]  /*01f0*/  STG.E desc[UR4][R8.64], R17 ;  /* 0x0000001108007986 */ /* 0x000fe8000c101904 */
[----:B------:R-:W2:Y:S01]  /*0200*/  LDG.E R0, desc[UR4][R2.64+0xc] ;  /* 0x00000c0402007981 */ /* 0x000ea2000c1e1900 */
[----:B0-----:R-:W-:-:S04]  /*0210*/  IADD3 R4, P0, PT, R11, UR10, RZ ;  /* 0x0000000a0b047c10 */ /* 0x001fc8000ff1e0ff */
[----:B------:R-:W-:Y:S01]  /*0220*/  IADD3.X R5, PT, PT, R10, UR11, RZ, P0, !PT ;  /* 0x0000000b0a057c10 */ /* 0x000fe200087fe4ff */
[----:B--2---:R-:W-:-:S05]  /*0230*/  FADD.SAT R11, RZ, R0 ;  /* 0x00000000ff0b7221 */ /* 0x004fca0000002000 */
[----:B------:R-:W-:Y:S01]  /*0240*/  STG.E desc[UR4][R4.64], R11 ;  /* 0x0000000b04007986 */ /* 0x000fe2000c101904 */
[----:B------:R-:W-:Y:S05]  /*0250*/  EXIT ;  /* 0x000000000000794d */ /* 0x000fea0003800000 */
.L_x_1:
        /* <DEDUP_REMOVED lines=10> */
.L_x_67:


//--------------------- .text._ZN8swiftsim4cuda22kernel_compute_rewardsENS0_13DroneSwarmGPUEf --------------------------
	.section	.text._ZN8swiftsim4cuda22kernel_compute_rewardsENS0_13DroneSwarmGPUEf,"ax",@progbits
	.align	128
        .global         _ZN8swiftsim4cuda22kernel_compute_rewardsENS0_13DroneSwarmGPUEf
        .type           _ZN8swiftsim4cuda22kernel_compute_rewardsENS0_13DroneSwarmGPUEf,@function
        .size           _ZN8swiftsim4cuda22kernel_compute_rewardsENS0_13DroneSwarmGPUEf,(.L_x_61 - _ZN8swiftsim4cuda22kernel_compute_rewardsENS0_13DroneSwarmGPUEf)
        .other          _ZN8swiftsim4cuda22kernel_compute_rewardsENS0_13DroneSwarmGPUEf,@"STO_CUDA_ENTRY STV_DEFAULT"
_ZN8swiftsim4cuda22kernel_compute_rewardsENS0_13DroneSwarmGPUEf:
.text._ZN8swiftsim4cuda22kernel_compute_rewardsENS0_13DroneSwarmGPUEf:
        /* <DEDUP_REMOVED lines=13> */
[----:B------:R-:W1:Y:S01]  /*00d0*/  LDCU.64 UR6, c[0x0][0x3a0] ;  /* 0x00007400ff0677ac */ /* 0x000e620008000a00 */
[----:B------:R-:W2:Y:S02]  /*00e0*/  LDCU.64 UR4, c[0x0][0x358] ;  /* 0x00006b00ff0477ac */ /* 0x000ea40008000a00 */
[C---:B0-----:R-:W-:Y:S02]  /*00f0*/  IADD3 R6, P1, PT, R3.reuse, UR10, RZ ;  /* 0x0000000a03067c10 */ /* 0x041fe4000ff3e0ff */
[C---:B------:R-:W-:Y:S02]  /*0100*/  IADD3 R4, P0, PT, R3.reuse, UR8, RZ ;  /* 0x0000000803047c10 */ /* 0x040fe4000ff1e0ff */
[----:B-1----:R-:W-:Y:S01]  /*0110*/  IADD3 R8, P2, PT, R3, UR6, RZ ;  /* 0x0000000603087c10 */ /* 0x002fe2000ff5e0ff */
[----:B------:R-:W0:Y:S01]  /*0120*/  LDCU UR6, c[0x0][0x460] ;  /* 0x00008c00ff0677ac */ /* 0x000e220008000800 */
[----:B------:R-:W-:-:S02]  /*0130*/  IADD3.X R7, PT, PT, R2, UR11, RZ, P1, !PT ;  /* 0x0000000b02077c10 */ /* 0x000fc40008ffe4ff */
[C---:B------:R-:W-:Y:S02]  /*0140*/  IADD3.X R5, PT, PT, R2.reuse, UR9, RZ, P0, !PT ;  /* 0x0000000902057c10 */ /* 0x040fe400087fe4ff */
[----:B------:R-:W-:Y:S01]  /*0150*/  IADD3.X R9, PT, PT, R2, UR7, RZ, P2, !PT ;  /* 0x0000000702097c10 */ /* 0x000fe200097fe4ff */
[----:B--2---:R-:W2:Y:S04]  /*0160*/  LDG.E R6, desc[UR4][R6.64] ;  /* 0x0000000406067981 */ /* 0x004ea8000c1e1900 */
[----:B------:R-:W0:Y:S04]  /*0170*/  LDG.E R8, desc[UR4][R8.64] ;  /* 0x0000000408087981 */ /* 0x000e28000c1e1900 */
[----:B------:R-:W3:Y:S01]  /*0180*/  LDG.E R4, desc[UR4][R4.64] ;  /* 0x0000000404047981 */ /* 0x000ee2000c1e1900 */
[----:B------:R-:W-:Y:S01]  /*0190*/  BSSY.RECONVERGENT B0, `(.L_x_2) ;  /* 0x0000011000007945 */ /* 0x000fe20003800200 */
[----:B--2---:R-:W-:Y:S01]  /*01a0*/  FMUL R11, R6, R6 ;  /* 0x00000006060b7220 */ /* 0x004fe20000400000 */
[----:B0-----:R-:W-:-:S03]  /*01b0*/  FADD R0, R8, -UR6 ;  /* 0x8000000608007e21 */ /* 0x001fc60008000000 */
[----:B---3--:R-:W-:-:S04]  /*01c0*/  FFMA R11, R4, R4, R11 ;  /* 0x00000004040b7223 */ /* 0x008fc8000000000b */
[----:B------:R-:W-:-:S04]  /*01d0*/  FFMA R0, R0, R0, R11 ;  /* 0x0000000000007223 */ /* 0x000fc8000000000b */
[----:B------:R-:W-:Y:S01]  /*01e0*/  VIADD R10, R0, 0xf3000000 ;  /* 0xf3000000000a7836 */ /* 0x000fe20000000000 */
[----:B------:R0:W1:Y:S04]  /*01f0*/  MUFU.RSQ R11, R0 ;  /* 0x00000000000b7308 */ /* 0x0000680000001400 */
[----:B------:R-:W-:-:S13]  /*0200*/  ISETP.GT.U32.AND P0, PT, R10, 0x727fffff, PT ;  /* 0x727fffff0a00780c */ /* 0x000fda0003f04070 */
[----:B01----:R-:W-:Y:S05]  /*0210*/  @!P0 BRA `(.L_x_3) ;  /* 0x0000000000108947 */ /* 0x003fea0003800000 */
[----:B------:R-:W-:-:S07]  /*0220*/  MOV R11, 0x240 ;  /* 0x00000240000b7802 */ /* 0x000fce0000000f00 */
[----:B------:R-:W-:Y:S05]  /*0230*/  CALL.REL.NOINC `($__internal_0_$__cuda_sm20_sqrt_rn_f32_slowpath) ;  /* 0x0000000400287944 */ /* 0x000fea0003c00000 */
[----:B------:R-:W-:Y:S01]  /*0240*/  MOV R4, R0 ;  /* 0x0000000000047202 */ /* 0x000fe20000000f00 */
[----:B------:R-:W-:Y:S06]  /*0250*/  BRA `(.L_x_4) ;  /* 0x0000000000107947 */ /* 0x000fec0003800000 */
.L_x_3:
[----:B------:R-:W-:Y:S01]  /*0260*/  FMUL.FTZ R5, R0, R11 ;  /* 0x0000000b00057220 */ /* 0x000fe20000410000 */
[----:B------:R-:W-:-:S03]  /*0270*/  FMUL.FTZ R4, R11, 0.5 ;  /* 0x3f0000000b047820 */ /* 0x000fc60000410000 */
[----:B------:R-:W-:-:S04]  /*0280*/  FFMA R0, -R5, R5, R0 ;  /* 0x0000000505007223 */ /* 0x000fc80000000100 */
[----:B------:R-:W-:-:S07]  /*0290*/  FFMA R4, R0, R4, R5 ;  /* 0x0000000400047223 */ /* 0x000fce0000000005 */
.L_x_4:
[----:B------:R-:W-:Y:S05]  /*02a0*/  BSYNC.RECONVERGENT B0 ;  /* 0x0000000000007941 */ /* 0x000fea0003800200 */
.L_x_2:
[----:B------:R-:W0:Y:S01]  /*02b0*/  LDCU.128 UR8, c[0x0][0x3b0] ;  /* 0x00007600ff0877ac */ /* 0x000e220008000c00 */
[----:B------:R-:W1:Y:S01]  /*02c0*/  LDCU.64 UR6, c[0x0][0x3a8] ;  /* 0x00007500ff0677ac */ /* 0x000e620008000a00 */
[C---:B0-----:R-:W-:Y:S02]  /*02d0*/  IADD3 R8, P1, PT, R3.reuse, UR8, RZ ;  /* 0x0000000803087c10 */ /* 0x041fe4000ff3e0ff */
[C---:B-1----:R-:W-:Y:S02]  /*02e0*/  IADD3 R6, P0, PT, R3.reuse, UR6, RZ ;  /* 0x0000000603067c10 */ /* 0x042fe4000ff1e0ff */
[C---:B------:R-:W-:Y:S02]  /*02f0*/  IADD3.X R9, PT, PT, R2.reuse, UR9, RZ, P1, !PT ;  /* 0x0000000902097c10 */ /* 0x040fe40008ffe4ff */
[----:B------:R-:W-:Y:S02]  /*0300*/  IADD3 R10, P1, PT, R3, UR10, RZ ;  /* 0x0000000a030a7c10 */ /* 0x000fe4000ff3e0ff */
[C---:B------:R-:W-:Y:S01]  /*0310*/  IADD3.X R7, PT, PT, R2.reuse, UR7, RZ, P0, !PT ;  /* 0x0000000702077c10 */ /* 0x040fe200087fe4ff */
[----:B------:R-:W2:Y:S01]  /*0320*/  LDG.E R8, desc[UR4][R8.64] ;  /* 0x0000000408087981 */ /* 0x000ea2000c1e1900 */
[----:B------:R-:W-:-:S03]  /*0330*/  IADD3.X R11, PT, PT, R2, UR11, RZ, P1, !PT ;  /* 0x0000000b020b7c10 */ /* 0x000fc60008ffe4ff */
[----:B------:R-:W3:Y:S04]  /*0340*/  LDG.E R6, desc[UR4][R6.64] ;  /* 0x0000000406067981 */ /* 0x000ee8000c1e1900 */
[----:B------:R-:W4:Y:S01]  /*0350*/  LDG.E R10, desc[UR4][R10.64] ;  /* 0x000000040a0a7981 */ /* 0x000f22000c1e1900 */
[----:B------:R-:W-:Y:S01]  /*0360*/  BSSY.RECONVERGENT B0, `(.L_x_5) ;  /* 0x0000010000007945 */ /* 0x000fe20003800200 */
[----:B--2---:R-:W-:-:S04]  /*0370*/  FMUL R5, R8, R8 ;  /* 0x0000000808057220 */ /* 0x004fc80000400000 */
[----:B---3--:R-:W-:-:S04]  /*0380*/  FFMA R5, R6, R6, R5 ;  /* 0x0000000606057223 */ /* 0x008fc80000000005 */
[----:B----4-:R-:W-:-:S04]  /*0390*/  FFMA R0, R10, R10, R5 ;  /* 0x0000000a0a007223 */ /* 0x010fc80000000005 */
        /* <DEDUP_REMOVED lines=8> */
.L_x_6:
[----:B------:R-:W-:Y:S01]  /*0420*/  FMUL.FTZ R7, R0, R5 ;  /* 0x0000000500077220 */ /* 0x000fe20000410000 */
[----:B------:R-:W-:-:S03]  /*0430*/  FMUL.FTZ R5, R5, 0.5 ;  /* 0x3f00000005057820 */ /* 0x000fc60000410000 */
[----:B------:R-:W-:-:S04]  /*0440*/  FFMA R0, -R7, R7, R0 ;  /* 0x0000000707007223 */ /* 0x000fc80000000100 */
[----:B------:R-:W-:-:S07]  /*0450*/  FFMA R5, R0, R5, R7 ;  /* 0x0000000500057223 */ /* 0x000fce0000000007 */
.L_x_7:
[----:B------:R-:W-:Y:S05]  /*0460*/  BSYNC.RECONVERGENT B0 ;  /* 0x0000000000007941 */ /* 0x000fea0003800200 */
.L_x_5:
        /* <DEDUP_REMOVED lines=21> */
[----:B------:R-:W-:Y:S05]  /*05c0*/  BRA `(.L_x_10) ;  /* 0x0000000000107947 */ /* 0x000fea0003800000 */
.L_x_9:
[----:B------:R-:W-:Y:S01]  /*05d0*/  FMUL.FTZ R7, R0, R13 ;  /* 0x0000000d00077220 */ /* 0x000fe20000410000 */
[----:B------:R-:W-:-:S03]  /*05e0*/  FMUL.FTZ R13, R13, 0.5 ;  /* 0x3f0000000d0d7820 */ /* 0x000fc60000410000 */
[----:B------:R-:W-:-:S04]  /*05f0*/  FFMA R0, -R7, R7, R0 ;  /* 0x0000000707007223 */ /* 0x000fc80000000100 */
[----:B------:R-:W-:-:S07]  /*0600*/  FFMA R0, R0, R13, R7 ;  /* 0x0000000d00007223 */ /* 0x000fce0000000007 */
.L_x_10:
[----:B------:R-:W-:Y:S05]  /*0610*/  BSYNC.RECONVERGENT B0 ;  /* 0x0000000000007941 */ /* 0x000fea0003800200 */
.L_x_8:
[----:B------:R-:W0:Y:S01]  /*0620*/  LDCU.64 UR6, c[0x3][0x40] ;  /* 0x00c00800ff0677ac */ /* 0x000e220008000a00 */
[----:B------:R-:W-:Y:S01]  /*0630*/  FSETP.GEU.AND P0, PT, R4, 0.5, PT ;  /* 0x3f0000000400780b */ /* 0x000fe20003f0e000 */
[----:B------:R-:W1:Y:S01]  /*0640*/  LDCU.64 UR10, c[0x0][0x450] ;  /* 0x00008a00ff0a77ac */ /* 0x000e620008000a00 */
[----:B------:R-:W2:Y:S01]  /*0650*/  LDCU UR8, c[0x3][0x48] ;  /* 0x00c00900ff0877ac */ /* 0x000ea20008000800 */
[----:B0-----:R-:W-:-:S04]  /*0660*/  FMUL R5, R5, UR7 ;  /* 0x0000000705057c20 */ /* 0x001fc80008400000 */
[----:B------:R-:W-:Y:S01]  /*0670*/  FFMA R5, R4, -UR6, -R5 ;  /* 0x8000000604057c23 */ /* 0x000fe20008000805 */
[----:B-1----:R-:W-:-:S03]  /*0680*/  IADD3 R4, P1, PT, R3, UR10, RZ ;  /* 0x0000000a03047c10 */ /* 0x002fc6000ff3e0ff */
[----:B--2---:R-:W-:Y:S01]  /*0690*/  FFMA R3, -R0, UR8, R5 ;  /* 0x0000000800037c23 */ /* 0x004fe20008000105 */
[----:B------:R-:W-:-:S03]  /*06a0*/  IADD3.X R5, PT, PT, R2, UR11, RZ, P1, !PT ;  /* 0x0000000b02057c10 */ /* 0x000fc60008ffe4ff */
[----:B------:R-:W-:-:S05]  /*06b0*/  @!P0 FADD R3, R3, 1 ;  /* 0x3f80000003038421 */ /* 0x000fca0000000000 */
[----:B------:R-:W-:Y:S01]  /*06c0*/  STG.E desc[UR4][R4.64], R3 ;  /* 0x0000000304007986 */ /* 0x000fe2000c101904 */
[----:B------:R-:W-:Y:S05]  /*06d0*/  EXIT ;  /* 0x000000000000794d */ /* 0x000fea0003800000 */
        .weak           $__internal_0_$__cuda_sm20_sqrt_rn_f32_slowpath
        .type           $__internal_0_$__cuda_sm20_sqrt_rn_f32_slowpath,@function
        .size           $__internal_0_$__cuda_sm20_sqrt_rn_f32_slowpath,(.L_x_61 - $__internal_0_$__cuda_sm20_sqrt_rn_f32_slowpath)
$__internal_0_$__cuda_sm20_sqrt_rn_f32_slowpath:
[----:B------:R-:W-:-:S13]  /*06e0*/  LOP3.LUT P0, RZ, R0, 0x7fffffff, RZ, 0xc0, !PT ;  /* 0x7fffffff00ff7812 */ /* 0x000fda000780c0ff */
[----:B------:R-:W-:Y:S01]  /*06f0*/  @!P0 MOV R6, R0 ;  /* 0x0000000000068202 */ /* 0x000fe20000000f00 */
[----:B------:R-:W-:Y:S06]  /*0700*/  @!P0 BRA `(.L_x_11) ;  /* 0x0000000000408947 */ /* 0x000fec0003800000 */
[----:B------:R-:W-:-:S13]  /*0710*/  FSETP.GEU.FTZ.AND P0, PT, R0, RZ, PT ;  /* 0x000000ff0000720b */ /* 0x000fda0003f1e000 */
[----:B------:R-:W-:Y:S01]  /*0720*/  @!P0 IMAD.MOV.U32 R6, RZ, RZ, 0x7fffffff ;  /* 0x7fffffffff068424 */ /* 0x000fe200078e00ff */
[----:B------:R-:W-:Y:S06]  /*0730*/  @!P0 BRA `(.L_x_11) ;  /* 0x0000000000348947 */ /* 0x000fec0003800000 */
[----:B------:R-:W-:-:S13]  /*0740*/  FSETP.GTU.FTZ.AND P0, PT, |R0|, +INF , PT ;  /* 0x7f8000000000780b */ /* 0x000fda0003f1c200 */
[----:B------:R-:W-:Y:S01]  /*0750*/  @P0 FADD.FTZ R6, R0, 1 ;  /* 0x3f80000000060421 */ /* 0x000fe20000010000 */
[----:B------:R-:W-:Y:S06]  /*0760*/  @P0 BRA `(.L_x_11) ;  /* 0x0000000000280947 */ /* 0x000fec0003800000 */
[----:B------:R-:W-:-:S13]  /*0770*/  FSETP.NEU.FTZ.AND P0, PT, |R0|, +INF , PT ;  /* 0x7f8000000000780b */ /* 0x000fda0003f1d200 */
[----:B------:R-:W-:-:S04]  /*0780*/  @P0 FFMA R7, R0, 1.84467440737095516160e+19, RZ ;  /* 0x5f80000000070823 */ /* 0x000fc800000000ff */
[----:B------:R-:W0:Y:S02]  /*0790*/  @P0 MUFU.RSQ R6, R7 ;  /* 0x0000000700060308 */ /* 0x000e240000001400 */
[----:B0-----:R-:W-:Y:S01]  /*07a0*/  @P0 FMUL.FTZ R8, R7, R6 ;  /* 0x0000000607080220 */ /* 0x001fe20000410000 */
[----:B------:R-:W-:Y:S01]  /*07b0*/  @P0 FMUL.FTZ R10, R6, 0.5 ;  /* 0x3f000000060a0820 */ /* 0x000fe20000410000 */
[----:B------:R-:W-:Y:S02]  /*07c0*/  @!P0 MOV R6, R0 ;  /* 0x0000000000068202 */ /* 0x000fe40000000f00 */
[----:B------:R-:W-:-:S04]  /*07d0*/  @P0 FADD.FTZ R9, -R8, -RZ ;  /* 0x800000ff08090221 */ /* 0x000fc80000010100 */
[----:B------:R-:W-:-:S04]  /*07e0*/  @P0 FFMA R9, R8, R9, R7 ;  /* 0x0000000908090223 */ /* 0x000fc80000000007 */
[----:B------:R-:W-:-:S04]  /*07f0*/  @P0 FFMA R9, R9, R10, R8 ;  /* 0x0000000a09090223 */ /* 0x000fc80000000008 */
[----:B------:R-:W-:-:S07]  /*0800*/  @P0 FMUL.FTZ R6, R9, 2.3283064365386962891e-10 ;  /* 0x2f80000009060820 */ /* 0x000fce0000410000 */
.L_x_11:
[----:B------:R-:W-:Y:S02]  /*0810*/  HFMA2 R7, -RZ, RZ, 0, 0 ;  /* 0x00000000ff077431 */ /* 0x000fe400000001ff */
[----:B------:R-:W-:Y:S01]  /*0820*/  IMAD.MOV.U32 R0, RZ, RZ, R6 ;  /* 0x000000ffff007224 */ /* 0x000fe200078e0006 */
[----:B------:R-:W-:-:S04]  /*0830*/  MOV R6, R11 ;  /* 0x0000000b00067202 */ /* 0x000fc80000000f00 */
[----:B------:R-:W-:Y:S05]  /*0840*/  RET.REL.NODEC R6 `(_ZN8swiftsim4cuda22kernel_compute_rewardsENS0_13DroneSwarmGPUEf) ;  /* 0xfffffff406ec7950 */ /* 0x000fea0003c3ffff */
.L_x_12:
        /* <DEDUP_REMOVED lines=11> */
.L_x_61:


//--------------------- .text._ZN8swiftsim4cuda11kernel_stepENS0_13DroneSwarmGPUEf --------------------------
	.section	.text._ZN8swiftsim4cuda11kernel_stepENS0_13DroneSwarmGPUEf,"ax",@progbits
	.align	128
        .global         _ZN8swiftsim4cuda11kernel_stepENS0_13DroneSwarmGPUEf
        .type           _ZN8swiftsim4cuda11kernel_stepENS0_13DroneSwarmGPUEf,@function
        .size           _ZN8swiftsim4cuda11kernel_stepENS0_13DroneSwarmGPUEf,(.L_x_64 - _ZN8swiftsim4cuda11kernel_stepENS0_13DroneSwarmGPUEf)
        .other          _ZN8swiftsim4cuda11kernel_stepENS0_13DroneSwarmGPUEf,@"STO_CUDA_ENTRY STV_DEFAULT"
_ZN8swiftsim4cuda11kernel_stepENS0_13DroneSwarmGPUEf:
.text._ZN8swiftsim4cuda11kernel_stepENS0_13DroneSwarmGPUEf:
[----:B------:R-:W0:Y:S01]  /*0000*/  LDC R1, c[0x0][0x37c] ;  /* 0x0000df00ff017b82 */ /* 0x000e220000000800 */
[----:B------:R-:W1:Y:S07]  /*0010*/  S2R R3, SR_TID.X ;  /* 0x0000000000037919 */ /* 0x000e6e0000002100 */
[----:B------:R-:W1:Y:S01]  /*0020*/  S2UR UR4, SR_CTAID.X ;  /* 0x00000000000479c3 */ /* 0x000e620000002500 */
[----:B------:R-:W2:Y:S01]  /*0030*/  LDCU.64 UR6, c[0x0][0x380] ;  /* 0x00007000ff0677ac */ /* 0x000ea20008000a00 */
[----:B0-----:R-:W-:-:S06]  /*0040*/  IADD3 R1, PT, PT, R1, -0x20, RZ ;  /* 0xffffffe001017810 */ /* 0x001fcc0007ffe0ff */
[----:B------:R-:W1:Y:S02]  /*0050*/  LDC R0, c[0x0][0x360] ;  /* 0x0000d800ff007b82 */ /* 0x000e640000000800 */
[----:B-1----:R-:W-:-:S05]  /*0060*/  IMAD R0, R0, UR4, R3 ;  /* 0x0000000400007c24 */ /* 0x002fca000f8e0203 */
[----:B--2---:R-:W-:Y:S02]  /*0070*/  ISETP.GE.U32.AND P0, PT, R0, UR6, PT ;  /* 0x0000000600007c0c */ /* 0x004fe4000bf06070 */
[----:B------:R-:W-:-:S04]  /*0080*/  SHF.R.S32.HI R0, RZ, 0x1f, R0 ;  /* 0x0000001fff007819 */ /* 0x000fc80000011400 */
[----:B------:R-:W-:-:S13]  /*0090*/  ISETP.GE.U32.AND.EX P0, PT, R0, UR7, PT, P0 ;  /* 0x0000000700007c0c */ /* 0x000fda000bf06100 */
[----:B------:R-:W-:Y:S05]  /*00a0*/  @P0 EXIT ;  /* 0x000000000000094d */ /* 0x000fea0003800000 */
[----:B------:R-:W0:Y:S01]  /*00b0*/  LDC R7, c[0x3][0xc] ;  /* 0x00c00300ff077b82 */ /* 0x000e220000000800 */
[----:B------:R-:W1:Y:S01]  /*00c0*/  LDCU UR4, c[0x0][0x460] ;  /* 0x00008c00ff0477ac */ /* 0x000e620008000800 */
[----:B------:R-:W2:Y:S01]  /*00d0*/  LDCU.64 UR6, c[0x0][0x358] ;  /* 0x00006b00ff0677ac */ /* 0x000ea20008000a00 */
[----:B-1----:R-:W-:Y:S01]  /*00e0*/  MOV R4, UR4 ;  /* 0x0000000400047c02 */ /* 0x002fe20008000f00 */
[----:B0-----:R-:W-:-:S04]  /*00f0*/  FADD R7, R7, UR4 ;  /* 0x0000000407077e21 */ /* 0x001fc80008000000 */
[----:B------:R-:W0:Y:S08]  /*0100*/  MUFU.RCP R0, R7 ;  /* 0x0000000700007308 */ /* 0x000e300000001000 */
[----:B------:R-:W1:Y:S01]  /*0110*/  FCHK P0, R4, R7 ;  /* 0x0000000704007302 */ /* 0x000e620000000000 */
[----:B0-----:R-:W-:-:S04]  /*0120*/  FFMA R3, -R7, R0, 1 ;  /* 0x3f80000007037423 */ /* 0x001fc80000000100 */
[----:B------:R-:W-:-:S04]  /*0130*/  FFMA R0, R0, R3, R0 ;  /* 0x0000000300007223 */ /* 0x000fc80000000000 */
[----:B------:R-:W-:-:S04]  /*0140*/  FFMA R2, R0, UR4, RZ ;  /* 0x0000000400027c23 */ /* 0x000fc800080000ff */
[----:B------:R-:W-:-:S04]  /*0150*/  FFMA R3, -R7, R2, UR4 ;  /* 0x0000000407037e23 */ /* 0x000fc80008000102 */
[----:B------:R-:W-:Y:S01]  /*0160*/  FFMA R2, R0, R3, R2 ;  /* 0x0000000300027223 */ /* 0x000fe20000000002 */
[----:B-12---:R-:W-:Y:S06]  /*0170*/  @!P0 BRA `(.L_x_13) ;  /* 0x0000000000148947 */ /* 0x006fec0003800000 */
[----:B------:R-:W0:Y:S01]  /*0180*/  LDCU UR4, c[0x0][0x460] ;  /* 0x00008c00ff0477ac */ /* 0x000e220008000800 */
[----:B------:R-:W-:Y:S01]  /*0190*/  MOV R12, 0x1c0 ;  /* 0x000001c0000c7802 */ /* 0x000fe20000000f00 */
[----:B0-----:R-:W-:-:S07]  /*01a0*/  IMAD.U32 R6, RZ, RZ, UR4 ;  /* 0x00000004ff067e24 */ /* 0x001fce000f8e00ff */
[----:B------:R-:W-:Y:S05]  /*01b0*/  CALL.REL.NOINC `($__internal_3_$__cuda_sm3x_div_rn_noftz_f32_slowpath) ;  /* 0x00000024005c7944 */ /* 0x000fea0003c00000 */
[----:B------:R-:W-:-:S07]  /*01c0*/  MOV R2, R6 ;  /* 0x0000000600027202 */ /* 0x000fce0000000f00 */
.L_x_13:
[----:B------:R-:W0:Y:S01]  /*01d0*/  S2R R3, SR_TID.X ;  /* 0x0000000000037919 */ /* 0x000e220000002100 */
[----:B------:R-:W0:Y:S08]  /*01e0*/  S2UR UR4, SR_CTAID.X ;  /* 0x00000000000479c3 */ /* 0x000e300000002500 */
[----:B------:R-:W0:Y:S08]  /*01f0*/  LDC R0, c[0x0][0x360] ;  /* 0x0000d800ff007b82 */ /* 0x000e300000000800 */
[----:B------:R-:W1:Y:S08]  /*0200*/  LDC.64 R4, c[0x0][0x410] ;  /* 0x00010400ff047b82 */ /* 0x000e700000000a00 */
[----:B------:R-:W2:Y:S01]  /*0210*/  LDC.64 R18, c[0x0][0x430] ;  /* 0x00010c00ff127b82 */ /* 0x000ea20000000a00 */
[----:B0-----:R-:W-:-:S07]  /*0220*/  IMAD R0, R0, UR4, R3 ;  /* 0x0000000400007c24 */ /* 0x001fce000f8e0203 */
[----:B------:R-:W0:Y:S01]  /*0230*/  LDC.64 R6, c[0x0][0x418] ;  /* 0x00010600ff067b82 */ /* 0x000e220000000a00 */
[----:B-1----:R-:W-:-:S07]  /*0240*/  IMAD.WIDE R4, R0, 0x4, R4 ;  /* 0x0000000400047825 */ /* 0x002fce00078e0204 */
[----:B------:R-:W1:Y:S01]  /*0250*/  LDC.64 R16, c[0x0][0x438] ;  /* 0x00010e00ff107b82 */ /* 0x000e620000000a00 */
[----:B------:R-:W3:Y:S01]  /*0260*/  LDG.E R4, desc[UR6][R4.64] ;  /* 0x0000000604047981 */ /* 0x000ee2000c1e1900 */
[----:B--2---:R-:W-:-:S06]  /*0270*/  IMAD.WIDE R18, R0, 0x4, R18 ;  /* 0x0000000400127825 */ /* 0x004fcc00078e0212 */
[----:B------:R-:W2:Y:S01]  /*0280*/  LDC.64 R14, c[0x0][0x440] ;  /* 0x00011000ff0e7b82 */ /* 0x000ea20000000a00 */
[----:B------:R-:W3:Y:S01]  /*0290*/  LDG.E R3, desc[UR6][R18.64] ;  /* 0x0000000612037981 */ /* 0x000ee2000c1e1900 */
[----:B0-----:R-:W-:-:S06]  /*02a0*/  IMAD.WIDE R6, R0, 0x4, R6 ;  /* 0x0000000400067825 */ /* 0x001fcc00078e0206 */
[----:B------:R-:W0:Y:S01]  /*02b0*/  LDC.64 R12, c[0x0][0x448] ;  /* 0x00011200ff0c7b82 */ /* 0x000e220000000a00 */
[----:B-1----:R-:W-:-:S07]  /*02c0*/  IMAD.WIDE R16, R0, 0x4, R16 ;  /* 0x0000000400107825 */ /* 0x002fce00078e0210 */
[----:B------:R-:W1:Y:S08]  /*02d0*/  LDC.64 R22, c[0x0][0x3e0] ;  /* 0x0000f800ff167b82 */ /* 0x000e700000000a00 */
[----:B------:R-:W4:Y:S08]  /*02e0*/  LDC.64 R24, c[0x0][0x3e8] ;  /* 0x0000fa00ff187b82 */ /* 0x000f300000000a00 */
[----:B------:R-:W5:Y:S08]  /*02f0*/  LDC.64 R26, c[0x0][0x3f0] ;  /* 0x0000fc00ff1a7b82 */ /* 0x000f700000000a00 */
[----:B------:R-:W5:Y:S01]  /*0300*/  LDC.64 R20, c[0x0][0x3d8] ;  /* 0x0000f600ff147b82 */ /* 0x000f620000000a00 */
[----:B---3--:R-:W-:-:S07]  /*0310*/  FADD R8, R4, -R3 ;  /* 0x8000000304087221 */ /* 0x008fce0000000000 */
[----:B------:R-:W3:Y:S01]  /*0320*/  LDC.64 R4, c[0x0][0x420] ;  /* 0x00010800ff047b82 */ /* 0x000ee20000000a00 */
[----:B------:R-:W-:-:S05]  /*0330*/  FFMA R3, R8, R2, R3 ;  /* 0x0000000208037223 */ /* 0x000fca0000000003 */
[----:B------:R0:W-:Y:S04]  /*0340*/  STG.E desc[UR6][R18.64], R3 ;  /* 0x0000000312007986 */ /* 0x0001e8000c101906 */
[----:B------:R-:W4:Y:S04]  /*0350*/  LDG.E R6, desc[UR6][R6.64] ;  /* 0x0000000606067981 */ /* 0x000f28000c1e1900 */
[----:B------:R-:W4:Y:S01]  /*0360*/  LDG.E R9, desc[UR6][R16.64] ;  /* 0x0000000610097981 */ /* 0x000f22000c1e1900 */
[----:B--2---:R-:W-:-:S04]  /*0370*/  IMAD.WIDE R14, R0, 0x4, R14 ;  /* 0x00000004000e7825 */ /* 0x004fc800078e020e */
[----:B---3--:R-:W-:-:S04]  /*0380*/  IMAD.WIDE R4, R0, 0x4, R4 ;  /* 0x0000000400047825 */ /* 0x008fc800078e0204 */
[--C-:B----4-:R-:W-:Y:S02]  /*0390*/  FADD R8, R6, -R9.reuse ;  /* 0x8000000906087221 */ /* 0x110fe40000000000 */
[----:B------:R-:W2:Y:S02]  /*03a0*/  LDC.64 R6, c[0x0][0x428] ;  /* 0x00010a00ff067b82 */ /* 0x000ea40000000a00 */
[----:B------:R-:W-:-:S05]  /*03b0*/  FFMA R9, R8, R2, R9 ;  /* 0x0000000208097223 */ /* 0x000fca0000000009 */
[----:B------:R3:W-:Y:S04]  /*03c0*/  STG.E desc[UR6][R16.64], R9 ;  /* 0x0000000910007986 */ /* 0x0007e8000c101906 */
[----:B------:R-:W4:Y:S04]  /*03d0*/  LDG.E R4, desc[UR6][R4.64] ;  /* 0x0000000604047981 */ /* 0x000f28000c1e1900 */
[----:B0-----:R-:W4:Y:S01]  /*03e0*/  LDG.E R3, desc[UR6][R14.64] ;  /* 0x000000060e037981 */ /* 0x001f22000c1e1900 */
[----:B------:R-:W-:-:S04]  /*03f0*/  IMAD.WIDE R12, R0, 0x4, R12 ;  /* 0x00000004000c7825 */ /* 0x000fc800078e020c */
[----:B--2---:R-:W-:-:S04]  /*0400*/  IMAD.WIDE R6, R0, 0x4, R6 ;  /* 0x0000000400067825 */ /* 0x004fc800078e0206 */
[----:B----4-:R-:W-:-:S04]  /*0410*/  FADD R8, R4, -R3 ;  /* 0x8000000304087221 */ /* 0x010fc80000000000 */
[----:B------:R-:W-:-:S05]  /*0420*/  FFMA R3, R8, R2, R3 ;  /* 0x0000000208037223 */ /* 0x000fca0000000003 */
[----:B------:R0:W-:Y:S04]  /*0430*/  STG.E desc[UR6][R14.64], R3 ;  /* 0x000000030e007986 */ /* 0x0001e8000c101906 */
[----:B------:R-:W2:Y:S04]  /*0440*/  LDG.E R6, desc[UR6][R6.64] ;  /* 0x0000000606067981 */ /* 0x000ea8000c1e1900 */
[----:B---3--:R-:W2:Y:S01]  /*0450*/  LDG.E R9, desc[UR6][R12.64] ;  /* 0x000000060c097981 */ /* 0x008ea2000c1e1900 */
[----:B-1----:R-:W-:-:S04]  /*0460*/  IMAD.WIDE R22, R0, 0x4, R22 ;  /* 0x0000000400167825 */ /* 0x002fc800078e0216 */
[----:B------:R-:W-:-:S04]  /*0470*/  IMAD.WIDE R24, R0, 0x4, R24 ;  /* 0x0000000400187825 */ /* 0x000fc800078e0218 */
[----:B-----5:R-:W-:-:S04]  /*0480*/  IMAD.WIDE R26, R0, 0x4, R26 ;  /* 0x00000004001a7825 */ /* 0x020fc800078e021a */
[----:B------:R-:W-:-:S04]  /*0490*/  IMAD.WIDE R20, R0, 0x4, R20 ;  /* 0x0000000400147825 */ /* 0x000fc800078e0214 */
[--C-:B--2---:R-:W-:Y:S02]  /*04a0*/  FADD R4, R6, -R9.reuse ;  /* 0x8000000906047221 */ /* 0x104fe40000000000 */
[----:B------:R-:W1:Y:S02]  /*04b0*/  LDC.64 R6, c[0x3][RZ] ;  /* 0x00c00000ff067b82 */ /* 0x000e640000000a00 */
[----:B------:R-:W-:-:S05]  /*04c0*/  FFMA R9, R4, R2, R9 ;  /* 0x0000000204097223 */ /* 0x000fca0000000009 */
[----:B------:R1:W-:Y:S04]  /*04d0*/  STG.E desc[UR6][R12.64], R9 ;  /* 0x000000090c007986 */ /* 0x0003e8000c101906 */
[----:B------:R-:W2:Y:S04]  /*04e0*/  LDG.E R36, desc[UR6][R16.64] ;  /* 0x0000000610247981 */ /* 0x000ea8000c1e1900 */
[----:B------:R-:W3:Y:S04]  /*04f0*/  LDG.E R8, desc[UR6][R14.64] ;  /* 0x000000060e087981 */ /* 0x000ee8000c1e1900 */
[----:B------:R-:W4:Y:S04]  /*0500*/  LDG.E R34, desc[UR6][R18.64] ;  /* 0x0000000612227981 */ /* 0x000f28000c1e1900 */
[----:B------:R-:W5:Y:S04]  /*0510*/  LDG.E R2, desc[UR6][R22.64] ;  /* 0x0000000616027981 */ /* 0x000f68000c1e1900 */
[----:B0-----:R0:W5:Y:S04]  /*0520*/  LDG.E R3, desc[UR6][R24.64] ;  /* 0x0000000618037981 */ /* 0x001168000c1e1900 */
[----:B------:R-:W5:Y:S04]  /*0530*/  LDG.E R4, desc[UR6][R26.64] ;  /* 0x000000061a047981 */ /* 0x000f68000c1e1900 */
[----:B------:R0:W5:Y:S01]  /*0540*/  LDG.E R5, desc[UR6][R20.64] ;  /* 0x0000000614057981 */ /* 0x000162000c1e1900 */
[-C--:B-1----:R-:W-:Y:S01]  /*0550*/  FMUL R9, R9, R7.reuse ;  /* 0x0000000709097220 */ /* 0x082fe20000400000 */
[-C--:B--2---:R-:W-:Y:S01]  /*0560*/  FMUL R29, R36, R7.reuse ;  /* 0x00000007241d7220 */ /* 0x084fe20000400000 */
[----:B---3--:R-:W-:-:S03]  /*0570*/  FMUL R11, R8, R7 ;  /* 0x00000007080b7220 */ /* 0x008fc60000400000 */
[----:B----4-:R-:W-:Y:S01]  /*0580*/  FFMA R10, R34, R7, R29 ;  /* 0x00000007220a7223 */ /* 0x010fe2000000001d */
[----:B------:R-:W-:Y:S01]  /*0590*/  IADD3 R7, PT, PT, R6, 0x1800000, RZ ;  /* 0x0180000006077810 */ /* 0x000fe20007ffe0ff */
[C---:B-----5:R-:W-:Y:S02]  /*05a0*/  FMUL R28, R2.reuse, R2 ;  /* 0x00000002021c7220 */ /* 0x060fe40000400000 */
[----:B------:R-:W-:Y:S01]  /*05b0*/  FADD R22, R11, R10 ;  /* 0x0000000a0b167221 */ /* 0x000fe20000000000 */
[----:B0-----:R-:W-:Y:S01]  /*05c0*/  LOP3.LUT R25, R7, 0x7f800000, RZ, 0xc0, !PT ;  /* 0x7f80000007197812 */ /* 0x001fe200078ec0ff */
[----:B------:R-:W-:Y:S02]  /*05d0*/  FFMA R29, R3, -R3, -R28 ;  /* 0x80000003031d7223 */ /* 0x000fe4000000081c */
[----:B------:R-:W-:Y:S01]  /*05e0*/  FADD R22, R9, R22 ;  /* 0x0000001609167221 */ /* 0x000fe20000000000 */
[----:B------:R-:W-:Y:S01]  /*05f0*/  ISETP.GT.U32.AND P0, PT, R25, 0x1ffffff, PT ;  /* 0x01ffffff1900780c */ /* 0x000fe20003f04070 */
[----:B------:R-:W-:-:S02]  /*0600*/  FMUL R24, R2, R4 ;  /* 0x0000000402187220 */ /* 0x000fc40000400000 */
[C---:B------:R-:W-:Y:S01]  /*0610*/  FMUL R21, R22.reuse, -R29 ;  /* 0x8000001d16157220 */ /* 0x040fe20000400000 */
[C---:B------:R-:W-:Y:S01]  /*0620*/  FMUL R20, R5.reuse, R2 ;  /* 0x0000000205147220 */ /* 0x040fe20000400000 */
[----:B------:R-:W-:Y:S02]  /*0630*/  FFMA R7, R5, R3, R24 ;  /* 0x0000000305077223 */ /* 0x000fe40000000018 */
[C---:B------:R-:W-:Y:S01]  /*0640*/  FFMA R29, -R22.reuse, R29, R21 ;  /* 0x0000001d161d7223 */ /* 0x040fe20000000115 */
[----:B------:R-:W-:Y:S01]  /*0650*/  FFMA R23, R3, R4, -R20 ;  /* 0x0000000403177223 */ /* 0x000fe20000000814 */
[C---:B------:R-:W-:Y:S02]  /*0660*/  FMUL R21, R22.reuse, -R7 ;  /* 0x8000000716157220 */ /* 0x040fe40000400000 */
[C---:B------:R-:W-:Y:S01]  /*0670*/  FADD R29, -R22.reuse, R29 ;  /* 0x0000001d161d7221 */ /* 0x040fe20000000100 */
[C---:B------:R-:W-:Y:S01]  /*0680*/  FMUL R32, R22.reuse, -R23 ;  /* 0x8000001716207220 */ /* 0x040fe20000400000 */
[----:B------:R-:W-:-:S02]  /*0690*/  FFMA R28, -R22, R7, R21 ;  /* 0x00000007161c7223 */ /* 0x000fc40000000115 */
[----:B------:R-:W-:Y:S01]  /*06a0*/  FFMA R38, R6, 9.8066501617431640625, R29 ;  /* 0x411ce80a06267823 */ /* 0x000fe2000000001d */
[----:B------:R-:W-:Y:S01]  /*06b0*/  FFMA R32, -R22, R23, R32 ;  /* 0x0000001716207223 */ /* 0x000fe20000000120 */
[----:B------:R-:W-:Y:S06]  /*06c0*/  @P0 BRA `(.L_x_14) ;  /* 0x00000000000c0947 */ /* 0x000fec0003800000 */
[----:B------:R-:W-:-:S07]  /*06d0*/  MOV R20, 0x6f0 ;  /* 0x000006f000147802 */ /* 0x000fce0000000f00 */
[----:B------:R-:W-:Y:S05]  /*06e0*/  CALL.REL.NOINC `($__internal_1_$__cuda_sm20_rcp_rn_f32_slowpath) ;  /* 0x0000001800e47944 */ /* 0x000fea0003c00000 */
[----:B------:R-:W-:Y:S05]  /*06f0*/  BRA `(.L_x_15) ;  /* 0x0000000000107947 */ /* 0x000fea0003800000 */
.L_x_14:
[----:B------:R-:W0:Y:S02]  /*0700*/  MUFU.RCP R7, R6 ;  /* 0x0000000600077308 */ /* 0x000e240000001000 */
[----:B0-----:R-:W-:-:S04]  /*0710*/  FFMA R20, R7, R6, -1 ;  /* 0xbf80000007147423 */ /* 0x001fc80000000006 */
[----:B------:R-:W-:-:S04]  /*0720*/  FADD.FTZ R20, -R20, -RZ ;  /* 0x800000ff14147221 */ /* 0x000fc80000010100 */
[----:B------:R-:W-:-:S07]  /*0730*/  FFMA R7, R7, R20, R7 ;  /* 0x0000001407077223 */ /* 0x000fce0000000007 */
.L_x_15:
[----:B------:R-:W0:Y:S08]  /*0740*/  LDC.64 R20, c[0x0][0x3c0] ;  /* 0x0000f000ff147b82 */ /* 0x000e300000000a00 */
[----:B------:R-:W1:Y:S08]  /*0750*/  LDC.64 R22, c[0x0][0x3a8] ;  /* 0x0000ea00ff167b82 */ /* 0x000e700000000a00 */
[----:B------:R-:W2:Y:S08]  /*0760*/  LDC R6, c[0x0][0x460] ;  /* 0x00011800ff067b82 */ /* 0x000eb00000000800 */
[----:B------:R-:W3:Y:S01]  /*0770*/  LDC.64 R24, c[0x0][0x3c8] ;  /* 0x0000f200ff187b82 */ /* 0x000ee20000000a00 */
[----:B0-----:R-:W-:-:S07]  /*0780*/  IMAD.WIDE R20, R0, 0x4, R20 ;  /* 0x0000000400147825 */ /* 0x001fce00078e0214 */
[----:B------:R-:W0:Y:S01]  /*0790*/  LDC.64 R26, c[0x0][0x3b0] ;  /* 0x0000ec00ff1a7b82 */ /* 0x000e220000000a00 */
[----:B-1----:R-:W-:Y:S01]  /*07a0*/  IMAD.WIDE R22, R0, 0x4, R22 ;  /* 0x0000000400167825 */ /* 0x002fe200078e0216 */
[----:B------:R-:W4:Y:S03]  /*07b0*/  LDG.E R30, desc[UR6][R20.64] ;  /* 0x00000006141e7981 */ /* 0x000f26000c1e1900 */
[-C--:B------:R-:W-:Y:S01]  /*07c0*/  FMUL R35, R28, R7.reuse ;  /* 0x000000071c237220 */ /* 0x080fe20000400000 */
[----:B------:R-:W-:Y:S01]  /*07d0*/  FMUL R39, R32, R7 ;  /* 0x0000000720277220 */ /* 0x000fe20000400000 */
[----:B------:R-:W1:Y:S01]  /*07e0*/  LDCU UR9, c[0x3][0x4] ;  /* 0x00c00080ff0977ac */ /* 0x000e620008000800 */
[----:B------:R-:W5:Y:S01]  /*07f0*/  LDG.E R40, desc[UR6][R22.64] ;  /* 0x0000000616287981 */ /* 0x000f62000c1e1900 */
[----:B--2---:R-:W-:Y:S01]  /*0800*/  FMUL R37, R6, 0.5 ;  /* 0x3f00000006257820 */ /* 0x004fe20000400000 */
[----:B------:R-:W2:Y:S01]  /*0810*/  LDC.64 R28, c[0x0][0x3d0] ;  /* 0x0000f400ff1c7b82 */ /* 0x000ea20000000a00 */
[----:B------:R-:W1:Y:S01]  /*0820*/  LDCU UR4, c[0x3][0x30] ;  /* 0x00c00600ff0477ac */ /* 0x000e620008000800 */
[----:B------:R-:W1:Y:S01]  /*0830*/  LDCU UR5, c[0x3][0x2c] ;  /* 0x00c00580ff0577ac */ /* 0x000e620008000800 */
[C---:B---3--:R-:W-:Y:S01]  /*0840*/  IMAD.WIDE R24, R0.reuse, 0x4, R24 ;  /* 0x0000000400187825 */ /* 0x048fe200078e0218 */
[----:B------:R-:W3:Y:S03]  /*0850*/  LDCU UR8, c[0x3][0x24] ;  /* 0x00c00480ff0877ac */ /* 0x000ee60008000800 */
[----:B0-----:R-:W-:-:S04]  /*0860*/  IMAD.WIDE R26, R0, 0x4, R26 ;  /* 0x00000004001a7825 */ /* 0x001fc800078e021a */
[----:B----4-:R-:W-:-:S04]  /*0870*/  FADD R30, R35, R30 ;  /* 0x0000001e231e7221 */ /* 0x010fc80000000000 */
[----:B-----5:R-:W-:Y:S02]  /*0880*/  FFMA R33, R37, R30, R40 ;  /* 0x0000001e25217223 */ /* 0x020fe40000000028 */
[----:B------:R-:W0:Y:S03]  /*0890*/  LDC.64 R30, c[0x0][0x3b8] ;  /* 0x0000ee00ff1e7b82 */ /* 0x000e260000000a00 */
[----:B------:R4:W-:Y:S04]  /*08a0*/  STG.E desc[UR6][R22.64], R33 ;  /* 0x0000002116007986 */ /* 0x0009e8000c101906 */
[----:B------:R-:W5:Y:S04]  /*08b0*/  LDG.E R40, desc[UR6][R24.64] ;  /* 0x0000000618287981 */ /* 0x000f68000c1e1900 */
[----:B------:R-:W3:Y:S01]  /*08c0*/  LDG.E R42, desc[UR6][R26.64] ;  /* 0x000000061a2a7981 */ /* 0x000ee2000c1e1900 */
[C---:B--2---:R-:W-:Y:S01]  /*08d0*/  IMAD.WIDE R28, R0.reuse, 0x4, R28 ;  /* 0x00000004001c7825 */ /* 0x044fe200078e021c */
[----:B----4-:R-:W2:Y:S03]  /*08e0*/  LDC.64 R32, c[0x0][0x390] ;  /* 0x0000e400ff207b82 */ /* 0x010ea60000000a00 */
[----:B0-----:R-:W-:-:S04]  /*08f0*/  IMAD.WIDE R30, R0, 0x4, R30 ;  /* 0x00000004001e7825 */ /* 0x001fc800078e021e */
[----:B-----5:R-:W-:-:S04]  /*0900*/  FADD R40, R39, R40 ;  /* 0x0000002827287221 */ /* 0x020fc80000000000 */
[----:B---3--:R-:W-:-:S05]  /*0910*/  FFMA R41, R37, R40, R42 ;  /* 0x0000002825297223 */ /* 0x008fca000000002a */
[----:B------:R0:W-:Y:S04]  /*0920*/  STG.E desc[UR6][R26.64], R41 ;  /* 0x000000291a007986 */ /* 0x0001e8000c101906 */
[----:B------:R-:W3:Y:S04]  /*0930*/  LDG.E R40, desc[UR6][R28.64] ;  /* 0x000000061c287981 */ /* 0x000ee8000c1e1900 */
[----:B------:R-:W4:Y:S01]  /*0940*/  LDG.E R42, desc[UR6][R30.64] ;  /* 0x000000061e2a7981 */ /* 0x000f22000c1e1900 */
[----:B------:R-:W-:Y:S01]  /*0950*/  FMUL R7, R38, R7 ;  /* 0x0000000726077220 */ /* 0x000fe20000400000 */
[----:B--2---:R-:W-:-:S04]  /*0960*/  IMAD.WIDE R32, R0, 0x4, R32 ;  /* 0x0000000400207825 */ /* 0x004fc800078e0220 */
[----:B---3--:R-:W-:-:S04]  /*0970*/  FADD R40, R7, R40 ;  /* 0x0000002807287221 */ /* 0x008fc80000000000 */
[----:B----4-:R-:W-:Y:S02]  /*0980*/  FFMA R37, R37, R40, R42 ;  /* 0x0000002825257223 */ /* 0x010fe4000000002a */
[----:B0-----:R-:W0:Y:S03]  /*0990*/  LDC.64 R40, c[0x0][0x398] ;  /* 0x0000e600ff287b82 */ /* 0x001e260000000a00 */
[----:B------:R-:W-:Y:S04]  /*09a0*/  STG.E desc[UR6][R30.64], R37 ;  /* 0x000000251e007986 */ /* 0x000fe8000c101906 */
[----:B------:R2:W-:Y:S04]  /*09b0*/  STG.E desc[UR6][R20.64], R35 ;  /* 0x0000002314007986 */ /* 0x0005e8000c101906 */
[----:B------:R-:W-:Y:S04]  /*09c0*/  STG.E desc[UR6][R24.64], R39 ;  /* 0x0000002718007986 */ /* 0x000fe8000c101906 */
[----:B------:R3:W-:Y:S04]  /*09d0*/  STG.E desc[UR6][R28.64], R7 ;  /* 0x000000071c007986 */ /* 0x0007e8000c101906 */
[----:B------:R-:W4:Y:S01]  /*09e0*/  LDG.E R23, desc[UR6][R22.64] ;  /* 0x0000000616177981 */ /* 0x000f22000c1e1900 */
[----:B--2---:R-:W2:Y:S03]  /*09f0*/  LDC.64 R20, c[0x0][0x3a0] ;  /* 0x0000e800ff147b82 */ /* 0x004ea60000000a00 */
[----:B------:R-:W4:Y:S01]  /*0a00*/  LDG.E R38, desc[UR6][R32.64] ;  /* 0x0000000620267981 */ /* 0x000f22000c1e1900 */
[----:B0-----:R-:W-:-:S04]  /*0a10*/  IMAD.WIDE R40, R0, 0x4, R40 ;  /* 0x0000000400287825 */ /* 0x001fc800078e0228 */
[----:B---3--:R-:W0:Y:S01]  /*0a20*/  LDC.64 R28, c[0x0][0x3f8] ;  /* 0x0000fe00ff1c7b82 */ /* 0x008e220000000a00 */
[----:B----4-:R-:W-:Y:S01]  /*0a30*/  FFMA R43, R23, R6, R38 ;  /* 0x00000006172b7223 */ /* 0x010fe20000000026 */
[----:B--2---:R-:W-:-:S06]  /*0a40*/  IMAD.WIDE R24, R0, 0x4, R20 ;  /* 0x0000000400187825 */ /* 0x004fcc00078e0214 */
[----:B------:R-:W2:Y:S01]  /*0a50*/  LDC.64 R22, c[0x0][0x400] ;  /* 0x00010000ff167b82 */ /* 0x000ea20000000a00 */
[----:B------:R3:W-:Y:S04]  /*0a60*/  STG.E desc[UR6][R32.64], R43 ;  /* 0x0000002b20007986 */ /* 0x0007e8000c101906 */
[----:B------:R-:W4:Y:S03]  /*0a70*/  LDG.E R27, desc[UR6][R26.64] ;  /* 0x000000061a1b7981 */ /* 0x000f26000c1e1900 */
[----:B------:R-:W5:Y:S01]  /*0a80*/  LDC.64 R20, c[0x0][0x408] ;  /* 0x00010200ff147b82 */ /* 0x000f620000000a00 */
[----:B------:R-:W4:Y:S02]  /*0a90*/  LDG.E R38, desc[UR6][R40.64] ;  /* 0x0000000628267981 */ /* 0x000f24000c1e1900 */
[----:B----4-:R-:W-:-:S05]  /*0aa0*/  FFMA R35, R27, R6, R38 ;  /* 0x000000061b237223 */ /* 0x010fca0000000026 */
[----:B------:R-:W-:Y:S04]  /*0ab0*/  STG.E desc[UR6][R40.64], R35 ;  /* 0x0000002328007986 */ /* 0x000fe8000c101906 */
[----:B------:R-:W4:Y:S04]  /*0ac0*/  LDG.E R31, desc[UR6][R30.64] ;  /* 0x000000061e1f7981 */ /* 0x000f28000c1e1900 */
[----:B------:R-:W4:Y:S01]  /*0ad0*/  LDG.E R38, desc[UR6][R24.64] ;  /* 0x0000000618267981 */ /* 0x000f22000c1e1900 */
[----:B--2---:R-:W-:-:S04]  /*0ae0*/  IMAD.WIDE R22, R0, 0x4, R22 ;  /* 0x0000000400167825 */ /* 0x004fc800078e0216 */
[----:B-----5:R-:W-:-:S04]  /*0af0*/  IMAD.WIDE R20, R0, 0x4, R20 ;  /* 0x0000000400147825 */ /* 0x020fc800078e0214 */
[----:B0-----:R-:W-:Y:S02]  /*0b00*/  IMAD.WIDE R26, R0, 0x4, R28 ;  /* 0x00000004001a7825 */ /* 0x001fe400078e021c */
[----:B------:R-:W0:Y:S02]  /*0b10*/  LDC.64 R28, c[0x3][0x10] ;  /* 0x00c00400ff1c7b82 */ /* 0x000e240000000a00 */
[----:B----4-:R-:W-:-:S05]  /*0b20*/  FFMA R7, R31, R6, R38 ;  /* 0x000000061f077223 */ /* 0x010fca0000000026 */
[----:B------:R2:W-:Y:S04]  /*0b30*/  STG.E desc[UR6][R24.64], R7 ;  /* 0x0000000718007986 */ /* 0x0005e8000c101906 */
[----:B---3--:R-:W3:Y:S04]  /*0b40*/  LDG.E R32, desc[UR6][R22.64] ;  /* 0x0000000616207981 */ /* 0x008ee8000c1e1900 */
[----:B------:R-:W4:Y:S04]  /*0b50*/  LDG.E R33, desc[UR6][R20.64] ;  /* 0x0000000614217981 */ /* 0x000f28000c1e1900 */
[----:B------:R-:W5:Y:S01]  /*0b60*/  LDG.E R18, desc[UR6][R18.64] ;  /* 0x0000000612127981 */ /* 0x000f62000c1e1900 */
[----:B--2---:R-:W2:Y:S03]  /*0b70*/  LDC.64 R6, c[0x3][0x18] ;  /* 0x00c00600ff067b82 */ /* 0x004ea60000000a00 */
[----:B------:R2:W5:Y:S04]  /*0b80*/  LDG.E R17, desc[UR6][R16.64] ;  /* 0x0000000610117981 */ /* 0x000568000c1e1900 */
[----:B------:R-:W5:Y:S04]  /*0b90*/  LDG.E R14, desc[UR6][R14.64] ;  /* 0x000000060e0e7981 */ /* 0x000f68000c1e1900 */
[----:B------:R3:W5:Y:S04]  /*0ba0*/  LDG.E R13, desc[UR6][R12.64] ;  /* 0x000000060c0d7981 */ /* 0x000768000c1e1900 */
[----:B------:R-:W5:Y:S01]  /*0bb0*/  LDG.E R31, desc[UR6][R26.64] ;  /* 0x000000061a1f7981 */ /* 0x000f62000c1e1900 */
[----:B0-----:R-:W0:Y:S01]  /*0bc0*/  MUFU.RCP R25, R28 ;  /* 0x0000001c00197308 */ /* 0x001e220000001000 */
[----:B-1----:R-:W-:Y:S01]  /*0bd0*/  FFMA R11, R36, UR9, R11 ;  /* 0x00000009240b7c23 */ /* 0x002fe2000800000b */
[--C-:B------:R-:W-:Y:S01]  /*0be0*/  FFMA R34, R34, UR9, R9.reuse ;  /* 0x0000000922227c23 */ /* 0x100fe20008000009 */
[----:B------:R-:W-:Y:S01]  /*0bf0*/  FFMA R9, R8, UR9, R9 ;  /* 0x0000000908097c23 */ /* 0x000fe20008000009 */
[----:B------:R-:W-:Y:S01]  /*0c00*/  BSSY.RECONVERGENT B0, `(.L_x_16) ;  /* 0x000001e000007945 */ /* 0x000fe20003800200 */
[----:B------:R-:W-:-:S02]  /*0c10*/  FMUL R11, R11, UR4 ;  /* 0x000000040b0b7c20 */ /* 0x000fc40008400000 */
[----:B------:R-:W-:-:S04]  /*0c20*/  FMUL R9, R9, UR8 ;  /* 0x0000000809097c20 */ /* 0x000fc80008400000 */
[----:B--2---:R-:W-:Y:S01]  /*0c30*/  FFMA R9, -R10, R7, -R9 ;  /* 0x000000070a097223 */ /* 0x004fe20000000909 */
[----:B0-----:R-:W-:-:S04]  /*0c40*/  FFMA R16, R25, -R28, 1 ;  /* 0x3f80000019107423 */ /* 0x001fc8000000081c */
[----:B------:R-:W-:Y:S01]  /*0c50*/  FFMA R25, R25, R16, R25 ;  /* 0x0000001019197223 */ /* 0x000fe20000000019 */
[----:B---3--:R-:W-:Y:S01]  /*0c60*/  FMUL R12, R32, R29 ;  /* 0x0000001d200c7220 */ /* 0x008fe20000400000 */
[----:B----4-:R-:W-:-:S03]  /*0c70*/  FMUL R15, R33, R6 ;  /* 0x00000006210f7220 */ /* 0x010fc60000400000 */
[----:B------:R-:W-:Y:S01]  /*0c80*/  FMUL R19, R12, R33 ;  /* 0x000000210c137220 */ /* 0x000fe20000400000 */
[----:B------:R-:W-:-:S03]  /*0c90*/  FFMA R6, R34, UR5, R11 ;  /* 0x0000000522067c23 */ /* 0x000fc6000800000b */
[----:B------:R-:W-:Y:S01]  /*0ca0*/  FFMA R19, R32, R15, -R19 ;  /* 0x0000000f20137223 */ /* 0x000fe20000000813 */
[----:B-----5:R-:W-:-:S03]  /*0cb0*/  FADD R17, R18, -R17 ;  /* 0x8000001112117221 */ /* 0x020fc60000000000 */
[----:B------:R-:W-:Y:S01]  /*0cc0*/  FADD R6, R6, -R19 ;  /* 0x8000001306067221 */ /* 0x000fe20000000000 */
[----:B------:R-:W-:-:S03]  /*0cd0*/  FADD R14, R17, R14 ;  /* 0x0000000e110e7221 */ /* 0x000fc60000000000 */
[----:B------:R-:W0:Y:S01]  /*0ce0*/  FCHK P0, R6, R28 ;  /* 0x0000001c06007302 */ /* 0x000e220000000000 */
[----:B------:R-:W-:Y:S01]  /*0cf0*/  FFMA R11, R6, R25, RZ ;  /* 0x00000019060b7223 */ /* 0x000fe200000000ff */
[----:B------:R-:W-:-:S03]  /*0d00*/  FADD R8, R14, -R13 ;  /* 0x8000000d0e087221 */ /* 0x000fc60000000000 */
[-C--:B------:R-:W-:Y:S01]  /*0d10*/  FFMA R16, R11, -R28.reuse, R6 ;  /* 0x8000001c0b107223 */ /* 0x080fe20000000006 */
[C---:B------:R-:W-:Y:S01]  /*0d20*/  FMUL R14, R31.reuse, R28 ;  /* 0x0000001c1f0e7220 */ /* 0x040fe20000400000 */
[----:B------:R-:W-:Y:S02]  /*0d30*/  FMUL R15, R31, R15 ;  /* 0x0000000f1f0f7220 */ /* 0x000fe40000400000 */
[----:B------:R-:W-:Y:S01]  /*0d40*/  FFMA R10, R25, R16, R11 ;  /* 0x00000010190a7223 */ /* 0x000fe2000000000b */
[C---:B------:R-:W-:Y:S01]  /*0d50*/  FMUL R32, R14.reuse, R32 ;  /* 0x000000200e207220 */ /* 0x040fe20000400000 */
[----:B------:R-:W-:-:S03]  /*0d60*/  FFMA R14, R14, R33, -R15 ;  /* 0x000000210e0e7223 */ /* 0x000fc6000000080f */
[----:B------:R-:W-:Y:S01]  /*0d70*/  FFMA R11, R31, R12, -R32 ;  /* 0x0000000c1f0b7223 */ /* 0x000fe20000000820 */
[----:B0-----:R-:W-:Y:S06]  /*0d80*/  @!P0 BRA `(.L_x_17) ;  /* 0x0000000000148947 */ /* 0x001fec0003800000 */
[----:B------:R-:W0:Y:S01]  /*0d90*/  LDCU UR4, c[0x3][0x10] ;  /* 0x00c00200ff0477ac */ /* 0x000e220008000800 */
[----:B------:R-:W-:Y:S01]  /*0da0*/  MOV R12, 0xdd0 ;  /* 0x00000dd0000c7802 */ /* 0x000fe20000000f00 */
[----:B0-----:R-:W-:-:S07]  /*0db0*/  IMAD.U32 R7, RZ, RZ, UR4 ;  /* 0x00000004ff077e24 */ /* 0x001fce000f8e00ff */
[----:B------:R-:W-:Y:S05]  /*0dc0*/  CALL.REL.NOINC `($__internal_3_$__cuda_sm3x_div_rn_noftz_f32_slowpath) ;  /* 0x0000001800587944 */ /* 0x000fea0003c00000 */
[----:B------:R-:W-:-:S07]  /*0dd0*/  MOV R10, R6 ;  /* 0x00000006000a7202 */ /* 0x000fce0000000f00 */
.L_x_17:
[----:B------:R-:W-:Y:S05]  /*0de0*/  BSYNC.RECONVERGENT B0 ;  /* 0x0000000000007941 */ /* 0x000fea0003800200 */
.L_x_16:
[----:B------:R-:W0:Y:S01]  /*0df0*/  LDC R13, c[0x3][0x14] ;  /* 0x00c00500ff0d7b82 */ /* 0x000e220000000800 */
[----:B------:R-:W-:Y:S01]  /*0e00*/  FADD R6, R9, -R14 ;  /* 0x8000000e09067221 */ /* 0x000fe20000000000 */
[----:B------:R-:W-:Y:S01]  /*0e10*/  BSSY.RECONVERGENT B0, `(.L_x_18) ;  /* 0x000000e000007945 */ /* 0x000fe20003800200 */
[----:B0-----:R-:W0:Y:S08]  /*0e20*/  MUFU.RCP R7, R13 ;  /* 0x0000000d00077308 */ /* 0x001e300000001000 */
[----:B------:R-:W1:Y:S01]  /*0e30*/  FCHK P0, R6, R13 ;  /* 0x0000000d06007302 */ /* 0x000e620000000000 */
[----:B0-----:R-:W-:-:S04]  /*0e40*/  FFMA R12, R7, -R13, 1 ;  /* 0x3f800000070c7423 */ /* 0x001fc8000000080d */
[----:B------:R-:W-:-:S04]  /*0e50*/  FFMA R7, R7, R12, R7 ;  /* 0x0000000c07077223 */ /* 0x000fc80000000007 */
[----:B------:R-:W-:-:S04]  /*0e60*/  FFMA R9, R6, R7, RZ ;  /* 0x0000000706097223 */ /* 0x000fc800000000ff */
[----:B------:R-:W-:-:S04]  /*0e70*/  FFMA R12, R9, -R13, R6 ;  /* 0x8000000d090c7223 */ /* 0x000fc80000000006 */
[----:B------:R-:W-:Y:S01]  /*0e80*/  FFMA R9, R7, R12, R9 ;  /* 0x0000000c07097223 */ /* 0x000fe20000000009 */
[----:B-1----:R-:W-:Y:S06]  /*0e90*/  @!P0 BRA `(.L_x_19) ;  /* 0x0000000000148947 */ /* 0x002fec0003800000 */
[----:B------:R-:W0:Y:S01]  /*0ea0*/  LDCU UR4, c[0x3][0x14] ;  /* 0x00c00280ff0477ac */ /* 0x000e220008000800 */
[----:B------:R-:W-:Y:S02]  /*0eb0*/  MOV R12, 0xee0 ;  /* 0x00000ee0000c7802 */ /* 0x000fe40000000f00 */
[----:B0-----:R-:W-:-:S07]  /*0ec0*/  MOV R7, UR4 ;  /* 0x0000000400077c02 */ /* 0x001fce0008000f00 */
[----:B------:R-:W-:Y:S05]  /*0ed0*/  CALL.REL.NOINC `($__internal_3_$__cuda_sm3x_div_rn_noftz_f32_slowpath) ;  /* 0x0000001800147944 */ /* 0x000fea0003c00000 */
[----:B------:R-:W-:-:S07]  /*0ee0*/  IMAD.MOV.U32 R9, RZ, RZ, R6 ;  /* 0x000000ffff097224 */ /* 0x000fce00078e0006 */
.L_x_19:
[----:B------:R-:W-:Y:S05]  /*0ef0*/  BSYNC.RECONVERGENT B0 ;  /* 0x0000000000007941 */ /* 0x000fea0003800200 */
.L_x_18:
[----:B------:R-:W0:Y:S01]  /*0f00*/  LDC R13, c[0x3][0x18] ;  /* 0x00c00600ff0d7b82 */ /* 0x000e220000000800 */
[----:B------:R-:W1:Y:S01]  /*0f10*/  LDCU UR4, c[0x3][0x8] ;  /* 0x00c00100ff0477ac */ /* 0x000e620008000800 */
[----:B------:R-:W-:Y:S01]  /*0f20*/  BSSY.RECONVERGENT B0, `(.L_x_20) ;  /* 0x000000f000007945 */ /* 0x000fe20003800200 */
[----:B-1----:R-:W-:Y:S01]  /*0f30*/  FFMA R6, R8, UR4, -R11 ;  /* 0x0000000408067c23 */ /* 0x002fe2000800080b */
        /* <DEDUP_REMOVED lines=12> */
[----:B------:R-:W-:-:S07]  /*1000*/  MOV R7, R6 ;  /* 0x0000000600077202 */ /* 0x000fce0000000f00 */
.L_x_21:
[----:B------:R-:W-:Y:S05]  /*1010*/  BSYNC.RECONVERGENT B0 ;  /* 0x0000000000007941 */ /* 0x000fea0003800200 */
.L_x_20:
[----:B------:R-:W0:Y:S02]  /*1020*/  LDCU UR4, c[0x0][0x460] ;  /* 0x00008c00ff0477ac */ /* 0x000e240008000800 */
[----:B0-----:R-:W-:-:S05]  /*1030*/  FFMA R31, R10, UR4, R31 ;  /* 0x000000040a1f7c23 */ /* 0x001fca000800001f */
[----:B------:R0:W-:Y:S04]  /*1040*/  STG.E desc[UR6][R26.64], R31 ;  /* 0x0000001f1a007986 */ /* 0x0001e8000c101906 */
[----:B------:R-:W2:Y:S02]  /*1050*/  LDG.E R6, desc[UR6][R22.64] ;  /* 0x0000000616067981 */ /* 0x000ea4000c1e1900 */
[----:B--2---:R-:W-:-:S05]  /*1060*/  FFMA R9, R9, UR4, R6 ;  /* 0x0000000409097c23 */ /* 0x004fca0008000006 */
[----:B------:R0:W-:Y:S04]  /*1070*/  STG.E desc[UR6][R22.64], R9 ;  /* 0x0000000916007986 */ /* 0x0001e8000c101906 */
[----:B------:R-:W2:Y:S02]  /*1080*/  LDG.E R6, desc[UR6][R20.64] ;  /* 0x0000000614067981 */ /* 0x000ea4000c1e1900 */
[----:B--2---:R-:W-:-:S05]  /*1090*/  FFMA R7, R7, UR4, R6 ;  /* 0x0000000407077c23 */ /* 0x004fca0008000006 */
[----:B------:R0:W-:Y:S04]  /*10a0*/  STG.E desc[UR6][R20.64], R7 ;  /* 0x0000000714007986 */ /* 0x0001e8000c101906 */
[----:B------:R-:W2:Y:S04]  /*10b0*/  LDG.E R8, desc[UR6][R22.64] ;  /* 0x0000000616087981 */ /* 0x000ea8000c1e1900 */
[----:B------:R-:W3:Y:S01]  /*10c0*/  LDG.E R6, desc[UR6][R26.64] ;  /* 0x000000061a067981 */ /* 0x000ee2000c1e1900 */
[----:B------:R-:W-:Y:S01]  /*10d0*/  BSSY.RECONVERGENT B0, `(.L_x_22) ;  /* 0x000000f000007945 */ /* 0x000fe20003800200 */
[----:B--2---:R-:W-:-:S04]  /*10e0*/  FMUL R11, R8, R8 ;  /* 0x00000008080b7220 */ /* 0x004fc80000400000 */
[----:B---3--:R-:W-:-:S04]  /*10f0*/  FFMA R6, R6, R6, R11 ;  /* 0x0000000606067223 */ /* 0x008fc8000000000b */
[----:B------:R-:W-:-:S04]  /*1100*/  FFMA R8, R7, R7, R6 ;  /* 0x0000000707087223 */ /* 0x000fc80000000006 */
[----:B------:R-:W-:Y:S01]  /*1110*/  VIADD R6, R8, 0xf3000000 ;  /* 0xf300000008067836 */ /* 0x000fe20000000000 */
[----:B------:R0:W1:Y:S04]  /*1120*/  MUFU.RSQ R11, R8 ;  /* 0x00000008000b7308 */ /* 0x0000680000001400 */
[----:B------:R-:W-:-:S13]  /*1130*/  ISETP.GT.U32.AND P0, PT, R6, 0x727fffff, PT ;  /* 0x727fffff0600780c */ /* 0x000fda0003f04070 */
[----:B01----:R-:W-:Y:S05]  /*1140*/  @!P0 BRA `(.L_x_23) ;  /* 0x00000000000c8947 */ /* 0x003fea0003800000 */
[----:B------:R-:W-:-:S07]  /*1150*/  MOV R12, 0x1170 ;  /* 0x00001170000c7802 */ /* 0x000fce0000000f00 */
[----:B------:R-:W-:Y:S05]  /*1160*/  CALL.REL.NOINC `($__internal_2_$__cuda_sm20_sqrt_rn_f32_slowpath) ;  /* 0x0000001400107944 */ /* 0x000fea0003c00000 */
[----:B------:R-:W-:Y:S05]  /*1170*/  BRA `(.L_x_24) ;  /* 0x0000000000107947 */ /* 0x000fea0003800000 */
.L_x_23:
[----:B------:R-:W-:Y:S01]  /*1180*/  FMUL.FTZ R17, R8, R11 ;  /* 0x0000000b08117220 */ /* 0x000fe20000410000 */
[----:B------:R-:W-:-:S03]  /*1190*/  FMUL.FTZ R7, R11, 0.5 ;  /* 0x3f0000000b077820 */ /* 0x000fc60000410000 */
[----:B------:R-:W-:-:S04]  /*11a0*/  FFMA R6, -R17, R17, R8 ;  /* 0x0000001111067223 */ /* 0x000fc80000000108 */
[----:B------:R-:W-:-:S07]  /*11b0*/  FFMA R17, R6, R7, R17 ;  /* 0x0000000706117223 */ /* 0x000fce0000000011 */
.L_x_24:
[----:B------:R-:W-:Y:S05]  /*11c0*/  BSYNC.RECONVERGENT B0 ;  /* 0x0000000000007941 */ /* 0x000fea0003800200 */
.L_x_22:
[----:B------:R-:W-:Y:S01]  /*11d0*/  FSETP.GT.AND P0, PT, R17, 9.9999999392252902908e-09, PT ;  /* 0x322bcc771100780b */ /* 0x000fe20003f04000 */
[----:B------:R-:W-:Y:S01]  /*11e0*/  BSSY.RECONVERGENT B0, `(.L_x_25) ;  /* 0x00000ee000007945 */ /* 0x000fe20003800200 */
[----:B------:R-:W-:-:S11]  /*11f0*/  SHF.R.S32.HI R11, RZ, 0x1f, R0 ;  /* 0x0000001fff0b7819 */ /* 0x000fd60000011400 */
[----:B------:R-:W-:Y:S05]  /*1200*/  @!P0 BRA `(.L_x_26) ;  /* 0x0000000c00ac8947 */ /* 0x000fea0003800000 */
[----:B------:R-:W0:Y:S01]  /*1210*/  LDCU UR4, c[0x0][0x460] ;  /* 0x00008c00ff0477ac */ /* 0x000e220008000800 */
[----:B------:R-:W-:Y:S01]  /*1220*/  BSSY.RECONVERGENT B1, `(.L_x_27) ;  /* 0x0000043000017945 */ /* 0x000fe20003800200 */
[----:B0-----:R-:W-:-:S04]  /*1230*/  FMUL.D2 R15, R17, UR4 ;  /* 0x00000004110f7c20 */ /* 0x001fc80008300000 */
[C---:B------:R-:W-:Y:S01]  /*1240*/  FMUL R6, R15.reuse, 0.63661974668502807617 ;  /* 0x3f22f9830f067820 */ /* 0x040fe20000400000 */
[----:B------:R-:W-:-:S05]  /*1250*/  FSETP.GE.AND P0, PT, |R15|, 105615, PT ;  /* 0x47ce47800f00780b */ /* 0x000fca0003f06200 */
[----:B------:R-:W0:Y:S02]  /*1260*/  F2I.NTZ R6, R6 ;  /* 0x0000000600067305 */ /* 0x000e240000203100 */
[-C--:B0-----:R-:W-:Y:S02]  /*1270*/  I2FP.F32.S32 R16, R6.reuse ;  /* 0x0000000600107245 */ /* 0x081fe40000201400 */
[----:B------:R-:W-:-:S03]  /*1280*/  MOV R14, R6 ;  /* 0x00000006000e7202 */ /* 0x000fc60000000f00 */
[----:B------:R-:W-:-:S04]  /*1290*/  FFMA R7, R16, -1.5707962512969970703, R15 ;  /* 0xbfc90fda10077823 */ /* 0x000fc8000000000f */
[----:B------:R-:W-:-:S04]  /*12a0*/  FFMA R7, R16, -7.5497894158615963534e-08, R7 ;  /* 0xb3a2216810077823 */ /* 0x000fc80000000007 */
[----:B------:R-:W-:-:S05]  /*12b0*/  FFMA R16, R16, -5.3903029534742383927e-15, R7 ;  /* 0xa7c234c510107823 */ /* 0x000fca0000000007 */
[----:B------:R-:W-:Y:S01]  /*12c0*/  MOV R7, R16 ;  /* 0x0000001000077202 */ /* 0x000fe20000000f00 */
[----:B------:R-:W-:Y:S06]  /*12d0*/  @!P0 BRA `(.L_x_28) ;  /* 0x0000000000dc8947 */ /* 0x000fec0003800000 */
[----:B------:R-:W-:-:S13]  /*12e0*/  FSETP.NEU.AND P0, PT, |R15|, +INF , PT ;  /* 0x7f8000000f00780b */ /* 0x000fda0003f0d200 */
[----:B------:R-:W-:Y:S01]  /*12f0*/  @!P0 FMUL R7, RZ, R15 ;  /* 0x0000000fff078220 */ /* 0x000fe20000400000 */
[----:B------:R-:W-:Y:S01]  /*1300*/  @!P0 MOV R6, RZ ;  /* 0x000000ff00068202 */ /* 0x000fe20000000f00 */
[----:B------:R-:W-:Y:S06]  /*1310*/  @!P0 BRA `(.L_x_28) ;  /* 0x0000000000cc8947 */ /* 0x000fec0003800000 */
[----:B------:R-:W-:Y:S02]  /*1320*/  IMAD.SHL.U32 R7, R15, 0x100, RZ ;  /* 0x000001000f077824 */ /* 0x000fe400078e00ff */
[----:B------:R-:W-:Y:S01]  /*1330*/  HFMA2 R10, -RZ, RZ, 0, 0 ;  /* 0x00000000ff0a7431 */ /* 0x000fe200000001ff */
[----:B------:R-:W-:Y:S01]  /*1340*/  MOV R6, R1 ;  /* 0x0000000100067202 */ /* 0x000fe20000000f00 */
[----:B------:R-:W0:Y:S01]  /*1350*/  LDCU.64 UR8, c[0x4][URZ] ;  /* 0x01000000ff0877ac */ /* 0x000e220008000a00 */
[----:B------:R-:W-:Y:S01]  /*1360*/  LOP3.LUT R19, R7, 0x80000000, RZ, 0xfc, !PT ;  /* 0x8000000007137812 */ /* 0x000fe200078efcff */
[----:B------:R-:W-:Y:S01]  /*1370*/  UMOV UR5, URZ ;  /* 0x000000ff00057c82 */ /* 0x000fe20008000000 */
[----:B------:R-:W-:-:S05]  /*1380*/  UMOV UR4, URZ ;  /* 0x000000ff00047c82 */ /* 0x000fca0008000000 */
.L_x_29:
[----:B0-----:R-:W-:Y:S01]  /*1390*/  MOV R12, UR8 ;  /* 0x00000008000c7c02 */ /* 0x001fe20008000f00 */
[----:B------:R-:W-:-:S05]  /*13a0*/  IMAD.U32 R13, RZ, RZ, UR9 ;  /* 0x00000009ff0d7e24 */ /* 0x000fca000f8e00ff */
[----:B------:R-:W2:Y:S01]  /*13b0*/  LDG.E.CONSTANT R8, desc[UR6][R12.64] ;  /* 0x000000060c087981 */ /* 0x000ea2000c1e9900 */
[----:B------:R-:W-:Y:S02]  /*13c0*/  UIADD3 UR8, UP0, UPT, UR8, 0x4, URZ ;  /* 0x0000000408087890 */ /* 0x000fe4000ff1e0ff */
[----:B------:R-:W-:Y:S02]  /*13d0*/  UIADD3 UR4, UPT, UPT, UR4, 0x1, URZ ;  /* 0x0000000104047890 */ /* 0x000fe4000fffe0ff */
[----:B------:R-:W-:Y:S02]  /*13e0*/  UIADD3.X UR9, UPT, UPT, URZ, UR9, URZ, UP0, !UPT ;  /* 0x00000009ff097290 */ /* 0x000fe400087fe4ff */
[----:B------:R-:W-:Y:S01]  /*13f0*/  UISETP.NE.AND UP0, UPT, UR4, 0x6, UPT ;  /* 0x000000060400788c */ /* 0x000fe2000bf05270 */
[----:B--2---:R-:W-:-:S03]  /*1400*/  IMAD.WIDE.U32 R8, R8, R19, RZ ;  /* 0x0000001308087225 */ /* 0x004fc600078e00ff */
[----:B------:R-:W-:-:S04]  /*1410*/  IADD3 R7, P0, PT, R8, R10, RZ ;  /* 0x0000000a08077210 */ /* 0x000fc80007f1e0ff */
[----:B------:R-:W-:Y:S01]  /*1420*/  IADD3.X R10, PT, PT, R9, UR5, RZ, P0, !PT ;  /* 0x00000005090a7c10 */ /* 0x000fe200087fe4ff */
[----:B------:R0:W-:Y:S02]  /*1430*/  STL [R6], R7 ;  /* 0x0000000706007387 */ /* 0x0001e40000100800 */
[----:B0-----:R-:W-:Y:S01]  /*1440*/  IADD3 R6, PT, PT, R6, 0x4, RZ ;  /* 0x0000000406067810 */ /* 0x001fe20007ffe0ff */
[----:B------:R-:W-:Y:S06]  /*1450*/  BRA.U UP0, `(.L_x_29) ;  /* 0xfffffffd00cc7547 */ /* 0x000fec000b83ffff */
[----:B------:R-:W-:Y:S01]  /*1460*/  SHF.R.U32.HI R9, RZ, 0x17, R15 ;  /* 0x00000017ff097819 */ /* 0x000fe2000001160f */
[----:B------:R0:W-:Y:S03]  /*1470*/  STL [R1+0x18], R10 ;  /* 0x0000180a01007387 */ /* 0x0001e60000100800 */
[C---:B------:R-:W-:Y:S02]  /*1480*/  LOP3.LUT R6, R9.reuse, 0xe0, RZ, 0xc0, !PT ;  /* 0x000000e009067812 */ /* 0x040fe400078ec0ff */
[----:B------:R-:W-:Y:S02]  /*1490*/  LOP3.LUT P0, RZ, R9, 0x1f, RZ, 0xc0, !PT ;  /* 0x0000001f09ff7812 */ /* 0x000fe4000780c0ff */
[----:B------:R-:W-:-:S04]  /*14a0*/  IADD3 R6, PT, PT, R6, -0x80, RZ ;  /* 0xffffff8006067810 */ /* 0x000fc80007ffe0ff */
[----:B------:R-:W-:-:S05]  /*14b0*/  SHF.R.U32.HI R6, RZ, 0x5, R6 ;  /* 0x00000005ff067819 */ /* 0x000fca0000011606 */
[----:B------:R-:W-:-:S05]  /*14c0*/  IMAD R18, R6, -0x4, R1 ;  /* 0xfffffffc06127824 */ /* 0x000fca00078e0201 */
[----:B------:R-:W2:Y:S04]  /*14d0*/  LDL R6, [R18+0x18] ;  /* 0x0000180012067983 */ /* 0x000ea80000100800 */
[----:B------:R-:W2:Y:S04]  /*14e0*/  LDL R7, [R18+0x14] ;  /* 0x0000140012077983 */ /* 0x000ea80000100800 */
[----:B------:R-:W3:Y:S01]  /*14f0*/  @P0 LDL R8, [R18+0x10] ;  /* 0x0000100012080983 */ /* 0x000ee20000100800 */
[----:B------:R-:W-:Y:S01]  /*1500*/  LOP3.LUT R9, R9, 0x1f, RZ, 0xc0, !PT ;  /* 0x0000001f09097812 */ /* 0x000fe200078ec0ff */
[----:B------:R-:W-:Y:S01]  /*1510*/  UMOV UR4, 0x54442d19 ;  /* 0x54442d1900047882 */ /* 0x000fe20000000000 */
[----:B------:R-:W-:-:S02]  /*1520*/  UMOV UR5, 0x3bf921fb ;  /* 0x3bf921fb00057882 */ /* 0x000fc40000000000 */
[-C--:B--2---:R-:W-:Y:S02]  /*1530*/  @P0 SHF.L.W.U32.HI R6, R7, R9.reuse, R6 ;  /* 0x0000000907060219 */ /* 0x084fe40000010e06 */
[----:B---3--:R-:W-:Y:S02]  /*1540*/  @P0 SHF.L.W.U32.HI R7, R8, R9, R7 ;  /* 0x0000000908070219 */ /* 0x008fe40000010e07 */
[----:B------:R-:W-:Y:S02]  /*1550*/  ISETP.GE.AND P0, PT, R15, RZ, PT ;  /* 0x000000ff0f00720c */ /* 0x000fe40003f06270 */
[C---:B------:R-:W-:Y:S02]  /*1560*/  SHF.L.W.U32.HI R8, R7.reuse, 0x2, R6 ;  /* 0x0000000207087819 */ /* 0x040fe40000010e06 */
[----:B------:R-:W-:Y:S02]  /*1570*/  SHF.L.U32 R7, R7, 0x2, RZ ;  /* 0x0000000207077819 */ /* 0x000fe400000006ff */
[----:B------:R-:W-:-:S04]  /*1580*/  SHF.R.S32.HI R9, RZ, 0x1f, R8 ;  /* 0x0000001fff097819 */ /* 0x000fc80000011408 */
[C---:B------:R-:W-:Y:S02]  /*1590*/  LOP3.LUT R12, R9.reuse, R7, RZ, 0x3c, !PT ;  /* 0x00000007090c7212 */ /* 0x040fe400078e3cff */
[----:B------:R-:W-:Y:S02]  /*15a0*/  LOP3.LUT R13, R9, R8, RZ, 0x3c, !PT ;  /* 0x00000008090d7212 */ /* 0x000fe400078e3cff */
[----:B------:R-:W-:Y:S02]  /*15b0*/  SHF.R.U32.HI R7, RZ, 0x1e, R6 ;  /* 0x0000001eff077819 */ /* 0x000fe40000011606 */
[C---:B------:R-:W-:Y:S02]  /*15c0*/  LOP3.LUT R9, R8.reuse, R15, RZ, 0x3c, !PT ;  /* 0x0000000f08097212 */ /* 0x040fe400078e3cff */
[----:B------:R-:W1:Y:S01]  /*15d0*/  I2F.F64.S64 R12, R12 ;  /* 0x0000000c000c7312 */ /* 0x000e620000301c00 */
[----:B------:R-:W-:Y:S02]  /*15e0*/  LEA.HI R6, R8, R7, RZ, 0x1 ;  /* 0x0000000708067211 */ /* 0x000fe400078f08ff */
[----:B------:R-:W-:-:S03]  /*15f0*/  ISETP.GE.AND P1, PT, R9, RZ, PT ;  /* 0x000000ff0900720c */ /* 0x000fc60003f26270 */
[----:B------:R-:W-:-:S05]  /*1600*/  IMAD.MOV R7, RZ, RZ, -R6 ;  /* 0x000000ffff077224 */ /* 0x000fca00078e0a06 */
[----:B------:R-:W-:Y:S01]  /*1610*/  @!P0 MOV R6, R7 ;  /* 0x0000000700068202 */ /* 0x000fe20000000f00 */
[----:B-1----:R-:W-:-:S10]  /*1620*/  DMUL R18, R12, UR4 ;  /* 0x000000040c127c28 */ /* 0x002fd40008000000 */
[----:B------:R-:W1:Y:S02]  /*1630*/  F2F.F32.F64 R18, R18 ;  /* 0x0000001200127310 */ /* 0x000e640000301000 */
[----:B01----:R-:W-:-:S07]  /*1640*/  FSEL R7, -R18, R18, !P1 ;  /* 0x0000001212077208 */ /* 0x003fce0004800100 */
.L_x_28:
[----:B------:R-:W-:Y:S05]  /*1650*/  BSYNC.RECONVERGENT B1 ;  /* 0x0000000000017941 */ /* 0x000fea0003800200 */
.L_x_27:
[----:B------:R-:W-:Y:S02]  /*1660*/  HFMA2 R8, -RZ, RZ, 0.487060546875, -0.0625 ;  /* 0x37cbac00ff087431 */ /* 0x000fe400000001ff */
[----:B------:R-:W-:Y:S01]  /*1670*/  FMUL R9, R7, R7 ;  /* 0x0000000707097220 */ /* 0x000fe20000400000 */
[C---:B------:R-:W-:Y:S01]  /*1680*/  LOP3.LUT R10, R6.reuse, 0x1, RZ, 0xc0, !PT ;  /* 0x00000001060a7812 */ /* 0x040fe200078ec0ff */
[----:B------:R-:W-:Y:S01]  /*1690*/  IMAD.MOV.U32 R13, RZ, RZ, 0x3effffff ;  /* 0x3effffffff0d7424 */ /* 0x000fe200078e00ff */
[----:B------:R-:W-:Y:S01]  /*16a0*/  LOP3.LUT P1, RZ, R6, 0x2, RZ, 0xc0, !PT ;  /* 0x0000000206ff7812 */ /* 0x000fe2000782c0ff */
[----:B------:R-:W0:Y:S01]  /*16b0*/  MUFU.RCP R12, R17 ;  /* 0x00000011000c7308 */ /* 0x000e220000001000 */
[----:B------:R-:W-:Y:S01]  /*16c0*/  ISETP.NE.U32.AND P0, PT, R10, 0x1, PT ;  /* 0x000000010a00780c */ /* 0x000fe20003f05070 */
[----:B------:R-:W-:Y:S01]  /*16d0*/  BSSY.RECONVERGENT B1, `(.L_x_30) ;  /* 0x0000018000017945 */ /* 0x000fe20003800200 */
[----:B------:R-:W-:Y:S01]  /*16e0*/  MOV R10, 0x3d2aaabb ;  /* 0x3d2aaabb000a7802 */ /* 0x000fe20000000f00 */
[----:B------:R-:W-:Y:S01]  /*16f0*/  FFMA R8, R9, R8, -0.0013887860113754868507 ;  /* 0xbab607ed09087423 */ /* 0x000fe20000000008 */
[----:B------:R-:W-:-:S02]  /*1700*/  FSEL R13, -R13, -0.16666662693023681641, !P0 ;  /* 0xbe2aaaa80d0d7808 */ /* 0x000fc40004000100 */
[----:B------:R-:W-:Y:S02]  /*1710*/  FSEL R10, R10, 0.0083327032625675201416, !P0 ;  /* 0x3c0885e40a0a7808 */ /* 0x000fe40004000000 */
[----:B------:R-:W-:Y:S02]  /*1720*/  FSEL R8, R8, -0.00019574658654164522886, !P0 ;  /* 0xb94d415308087808 */ /* 0x000fe40004000000 */
[----:B------:R-:W-:Y:S02]  /*1730*/  FSEL R6, R7, 1, P0 ;  /* 0x3f80000007067808 */ /* 0x000fe40000000000 */
[----:B------:R-:W-:Y:S01]  /*1740*/  FSETP.GE.AND P2, PT, |R15|, 105615, PT ;  /* 0x47ce47800f00780b */ /* 0x000fe20003f46200 */
[----:B------:R-:W-:Y:S01]  /*1750*/  FFMA R8, R9, R8, R10 ;  /* 0x0000000809087223 */ /* 0x000fe2000000000a */
[----:B0-----:R-:W-:-:S03]  /*1760*/  FFMA R7, R12, -R17, 1 ;  /* 0x3f8000000c077423 */ /* 0x001fc60000000811 */
[C---:B------:R-:W-:Y:S01]  /*1770*/  FFMA R8, R9.reuse, R8, R13 ;  /* 0x0000000809087223 */ /* 0x040fe2000000000d */
[----:B------:R-:W-:Y:S01]  /*1780*/  FFMA R9, R9, R6, RZ ;  /* 0x0000000609097223 */ /* 0x000fe200000000ff */
[----:B------:R-:W-:-:S03]  /*1790*/  FFMA R7, R12, R7, R12 ;  /* 0x000000070c077223 */ /* 0x000fc6000000000c */
[----:B------:R-:W-:-:S04]  /*17a0*/  FFMA R6, R9, R8, R6 ;  /* 0x0000000809067223 */ /* 0x000fc80000000006 */
[----:B------:R-:W-:-:S04]  /*17b0*/  @P1 FADD R6, RZ, -R6 ;  /* 0x80000006ff061221 */ /* 0x000fc80000000000 */
[----:B------:R-:W0:Y:S01]  /*17c0*/  FCHK P0, R6, R17 ;  /* 0x0000001106007302 */ /* 0x000e220000000000 */
[----:B------:R-:W-:-:S04]  /*17d0*/  FFMA R18, R6, R7, RZ ;  /* 0x0000000706127223 */ /* 0x000fc800000000ff */
[----:B------:R-:W-:-:S04]  /*17e0*/  FFMA R8, R18, -R17, R6 ;  /* 0x8000001112087223 */ /* 0x000fc80000000006 */
[----:B------:R-:W-:Y:S01]  /*17f0*/  FFMA R18, R7, R8, R18 ;  /* 0x0000000807127223 */ /* 0x000fe20000000012 */
[----:B0-----:R-:W-:Y:S06]  /*1800*/  @!P0 BRA `(.L_x_31) ;  /* 0x0000000000108947 */ /* 0x001fec0003800000 */
[----:B------:R-:W-:Y:S02]  /*1810*/  MOV R7, R17 ;  /* 0x0000001100077202 */ /* 0x000fe40000000f00 */
[----:B------:R-:W-:-:S07]  /*1820*/  MOV R12, 0x1840 ;  /* 0x00001840000c7802 */ /* 0x000fce0000000f00 */
[----:B------:R-:W-:Y:S05]  /*1830*/  CALL.REL.NOINC `($__internal_3_$__cuda_sm3x_div_rn_noftz_f32_slowpath) ;  /* 0x0000000c00bc7944 */ /* 0x000fea0003c00000 */
[----:B------:R-:W-:-:S07]  /*1840*/  MOV R18, R6 ;  /* 0x0000000600127202 */ /* 0x000fce0000000f00 */
.L_x_31:
[----:B------:R-:W-:Y:S05]  /*1850*/  BSYNC.RECONVERGENT B1 ;  /* 0x0000000000017941 */ /* 0x000fea0003800200 */
.L_x_30:
[----:B------:R-:W-:Y:S04]  /*1860*/  BSSY.RECONVERGENT B1, `(.L_x_32) ;  /* 0x0000039000017945 */ /* 0x000fe80003800200 */
[----:B------:R-:W-:Y:S05]  /*1870*/  @!P2 BRA `(.L_x_33) ;  /* 0x0000000000dca947 */ /* 0x000fea0003800000 */
        /* <DEDUP_REMOVED lines=11> */
.L_x_34:
        /* <DEDUP_REMOVED lines=25> */
[----:B------:R-:W-:Y:S01]  /*1ac0*/  UMOV UR5, 0x3bf921fb ;  /* 0x3bf921fb00057882 */ /* 0x000fe20000000000 */
[----:B------:R-:W-:-:S02]  /*1ad0*/  ISETP.GE.AND P1, PT, R15, RZ, PT ;  /* 0x000000ff0f00720c */ /* 0x000fc40003f26270 */
[-C--:B--2---:R-:W-:Y:S02]  /*1ae0*/  @P0 SHF.L.W.U32.HI R6, R7, R9.reuse, R6 ;  /* 0x0000000907060219 */ /* 0x084fe40000010e06 */
[----:B---3--:R-:W-:-:S04]  /*1af0*/  @P0 SHF.L.W.U32.HI R7, R8, R9, R7 ;  /* 0x0000000908070219 */ /* 0x008fc80000010e07 */
[C---:B------:R-:W-:Y:S02]  /*1b00*/  SHF.L.W.U32.HI R8, R7.reuse, 0x2, R6 ;  /* 0x0000000207087819 */ /* 0x040fe40000010e06 */
[----:B------:R-:W-:Y:S02]  /*1b10*/  SHF.L.U32 R7, R7, 0x2, RZ ;  /* 0x0000000207077819 */ /* 0x000fe400000006ff */
[----:B------:R-:W-:Y:S02]  /*1b20*/  SHF.R.S32.HI R9, RZ, 0x1f, R8 ;  /* 0x0000001fff097819 */ /* 0x000fe40000011408 */
[----:B------:R-:W-:Y:S02]  /*1b30*/  LOP3.LUT R15, R8, R15, RZ, 0x3c, !PT ;  /* 0x0000000f080f7212 */ /* 0x000fe400078e3cff */
[C---:B------:R-:W-:Y:S02]  /*1b40*/  LOP3.LUT R12, R9.reuse, R7, RZ, 0x3c, !PT ;  /* 0x00000007090c7212 */ /* 0x040fe400078e3cff */
[----:B------:R-:W-:-:S02]  /*1b50*/  LOP3.LUT R13, R9, R8, RZ, 0x3c, !PT ;  /* 0x00000008090d7212 */ /* 0x000fc400078e3cff */
[----:B------:R-:W-:Y:S02]  /*1b60*/  SHF.R.U32.HI R7, RZ, 0x1e, R6 ;  /* 0x0000001eff077819 */ /* 0x000fe40000011606 */
[----:B------:R-:W-:Y:S02]  /*1b70*/  ISETP.GE.AND P0, PT, R15, RZ, PT ;  /* 0x000000ff0f00720c */ /* 0x000fe40003f06270 */
[----:B------:R-:W1:Y:S01]  /*1b80*/  I2F.F64.S64 R12, R12 ;  /* 0x0000000c000c7312 */ /* 0x000e620000301c00 */
[----:B------:R-:W-:-:S05]  /*1b90*/  LEA.HI R14, R8, R7, RZ, 0x1 ;  /* 0x00000007080e7211 */ /* 0x000fca00078f08ff */
[----:B------:R-:W-:-:S05]  /*1ba0*/  IMAD.MOV R6, RZ, RZ, -R14 ;  /* 0x000000ffff067224 */ /* 0x000fca00078e0a0e */
[----:B------:R-:W-:Y:S01]  /*1bb0*/  @!P1 MOV R14, R6 ;  /* 0x00000006000e9202 */ /* 0x000fe20000000f00 */
[----:B-1----:R-:W-:-:S10]  /*1bc0*/  DMUL R20, R12, UR4 ;  /* 0x000000040c147c28 */ /* 0x002fd40008000000 */
[----:B------:R-:W1:Y:S02]  /*1bd0*/  F2F.F32.F64 R20, R20 ;  /* 0x0000001400147310 */ /* 0x000e640000301000 */
[----:B01----:R-:W-:-:S07]  /*1be0*/  FSEL R16, -R20, R20, !P0 ;  /* 0x0000001414107208 */ /* 0x003fce0004000100 */
.L_x_33:
[----:B------:R-:W-:Y:S05]  /*1bf0*/  BSYNC.RECONVERGENT B1 ;  /* 0x0000000000017941 */ /* 0x000fea0003800200 */
.L_x_32:
[----:B------:R-:W0:Y:S01]  /*1c00*/  LDCU.128 UR12, c[0x0][0x3f0] ;  /* 0x00007e00ff0c77ac */ /* 0x000e220008000c00 */
[C---:B------:R-:W-:Y:S02]  /*1c10*/  SHF.L.U32 R7, R0.reuse, 0x2, RZ ;  /* 0x0000000200077819 */ /* 0x040fe400000006ff */
[----:B------:R-:W-:Y:S01]  /*1c20*/  SHF.L.U64.HI R19, R0, 0x2, R11 ;  /* 0x0000000200137819 */ /* 0x000fe2000001020b */
[----:B------:R-:W1:Y:S01]  /*1c30*/  LDCU.128 UR8, c[0x0][0x400] ;  /* 0x00008000ff0877ac */ /* 0x000e620008000c00 */
[----:B------:R-:W-:Y:S01]  /*1c40*/  HFMA2 R10, -RZ, RZ, 0.487060546875, -0.0625 ;  /* 0x37cbac00ff0a7431 */ /* 0x000fe200000001ff */
[----:B------:R-:W-:Y:S01]  /*1c50*/  LOP3.LUT R6, R14, 0x1, RZ, 0xc0, !PT ;  /* 0x000000010e067812 */ /* 0x000fe200078ec0ff */
[----:B------:R-:W-:Y:S01]  /*1c60*/  FMUL R15, R16, R16 ;  /* 0x00000010100f7220 */ /* 0x000fe20000400000 */
[----:B------:R-:W2:Y:S01]  /*1c70*/  LDCU.64 UR4, c[0x0][0x3d8] ;  /* 0x00007b00ff0477ac */ /* 0x000ea20008000a00 */
[C---:B0-----:R-:W-:Y:S02]  /*1c80*/  IADD3 R8, P0, PT, R7.reuse, UR14, RZ ;  /* 0x0000000e07087c10 */ /* 0x041fe4000ff1e0ff */
[----:B-1----:R-:W-:-:S02]  /*1c90*/  IADD3 R20, P1, PT, R7, UR10, RZ ;  /* 0x0000000a07147c10 */ /* 0x002fc4000ff3e0ff */
[----:B------:R-:W-:Y:S02]  /*1ca0*/  IADD3.X R9, PT, PT, R19, UR15, RZ, P0, !PT ;  /* 0x0000000f13097c10 */ /* 0x000fe400087fe4ff */
[----:B------:R-:W-:Y:S02]  /*1cb0*/  IADD3 R12, P0, PT, R7, UR8, RZ ;  /* 0x00000008070c7c10 */ /* 0x000fe4000ff1e0ff */
[C---:B------:R-:W-:Y:S01]  /*1cc0*/  IADD3.X R21, PT, PT, R19.reuse, UR11, RZ, P1, !PT ;  /* 0x0000000b13157c10 */ /* 0x040fe20008ffe4ff */
[----:B------:R0:W3:Y:S01]  /*1cd0*/  LDG.E R17, desc[UR6][R8.64] ;  /* 0x0000000608117981 */ /* 0x0000e2000c1e1900 */
[----:B------:R-:W-:Y:S01]  /*1ce0*/  IADD3.X R13, PT, PT, R19, UR9, RZ, P0, !PT ;  /* 0x00000009130d7c10 */ /* 0x000fe200087fe4ff */
[----:B------:R-:W-:Y:S01]  /*1cf0*/  FFMA R10, R15, R10, -0.0013887860113754868507 ;  /* 0xbab607ed0f0a7423 */ /* 0x000fe2000000000a */
[----:B------:R-:W-:Y:S01]  /*1d00*/  IADD3 R14, PT, PT, R14, 0x1, RZ ;  /* 0x000000010e0e7810 */ /* 0x000fe20007ffe0ff */
[----:B------:R-:W1:Y:S01]  /*1d10*/  LDCU.128 UR8, c[0x0][0x3e0] ;  /* 0x00007c00ff0877ac */ /* 0x000e620008000c00 */
[----:B------:R-:W4:Y:S04]  /*1d20*/  LDG.E R21, desc[UR6][R20.64] ;  /* 0x0000000614157981 */ /* 0x000f28000c1e1900 */
[----:B------:R-:W5:Y:S01]  /*1d30*/  LDG.E R13, desc[UR6][R12.64] ;  /* 0x000000060c0d7981 */ /* 0x000f62000c1e1900 */
[----:B------:R-:W-:Y:S01]  /*1d40*/  ISETP.NE.U32.AND P0, PT, R6, 0x1, PT ;  /* 0x000000010600780c */ /* 0x000fe20003f05070 */
[----:B------:R-:W-:Y:S01]  /*1d50*/  IMAD.MOV.U32 R6, RZ, RZ, 0x3c0885e4 ;  /* 0x3c0885e4ff067424 */ /* 0x000fe200078e00ff */
[----:B0-----:R-:W-:-:S02]  /*1d60*/  MOV R9, 0x3e2aaaa8 ;  /* 0x3e2aaaa800097802 */ /* 0x001fc40000000f00 */
[----:B------:R-:W-:Y:S02]  /*1d70*/  FSEL R10, R10, -0.00019574658654164522886, P0 ;  /* 0xb94d41530a0a7808 */ /* 0x000fe40000000000 */
[----:B------:R-:W-:Y:S02]  /*1d80*/  FSEL R6, R6, 0.041666727513074874878, !P0 ;  /* 0x3d2aaabb06067808 */ /* 0x000fe40004000000 */
[----:B------:R-:W-:Y:S02]  /*1d90*/  FSEL R9, -R9, -0.4999999701976776123, !P0 ;  /* 0xbeffffff09097808 */ /* 0x000fe40004000100 */
[----:B------:R-:W-:Y:S01]  /*1da0*/  LOP3.LUT P1, RZ, R14, 0x2, RZ, 0xc0, !PT ;  /* 0x000000020eff7812 */ /* 0x000fe2000782c0ff */
[----:B------:R-:W-:Y:S01]  /*1db0*/  FFMA R10, R15, R10, R6 ;  /* 0x0000000a0f0a7223 */ /* 0x000fe20000000006 */
[----:B------:R-:W-:-:S03]  /*1dc0*/  FSEL R6, R16, 1, !P0 ;  /* 0x3f80000010067808 */ /* 0x000fc60004000000 */
[C---:B------:R-:W-:Y:S02]  /*1dd0*/  FFMA R9, R15.reuse, R10, R9 ;  /* 0x0000000a0f097223 */ /* 0x040fe40000000009 */
[----:B------:R-:W-:-:S04]  /*1de0*/  FFMA R15, R15, R6, RZ ;  /* 0x000000060f0f7223 */ /* 0x000fc800000000ff */
[----:B------:R-:W-:-:S04]  /*1df0*/  FFMA R6, R15, R9, R6 ;  /* 0x000000090f067223 */ /* 0x000fc80000000006 */
[----:B------:R-:W-:-:S04]  /*1e00*/  @P1 FADD R6, RZ, -R6 ;  /* 0x80000006ff061221 */ /* 0x000fc80000000000 */
[----:B------:R-:W-:Y:S01]  /*1e10*/  FMUL R8, R2, R6 ;  /* 0x0000000602087220 */ /* 0x000fe20000400000 */
[----:B---3--:R-:W-:-:S04]  /*1e20*/  FMUL R17, R17, R18 ;  /* 0x0000001211117220 */ /* 0x008fc80000400000 */
[CC--:B------:R-:W-:Y:S01]  /*1e30*/  FMUL R9, R2.reuse, R17.reuse ;  /* 0x0000001102097220 */ /* 0x0c0fe20000400000 */
[----:B----4-:R-:W-:Y:S01]  /*1e40*/  FMUL R21, R21, R18 ;  /* 0x0000001215157220 */ /* 0x010fe20000400000 */
[C---:B------:R-:W-:Y:S02]  /*1e50*/  FFMA R10, R5.reuse, R17, R8 ;  /* 0x00000011050a7223 */ /* 0x040fe40000000008 */
[----:B------:R-:W-:Y:S01]  /*1e60*/  FFMA R8, R5, R6, -R9 ;  /* 0x0000000605087223 */ /* 0x000fe20000000809 */
[----:B-----5:R-:W-:Y:S01]  /*1e70*/  FMUL R13, R13, R18 ;  /* 0x000000120d0d7220 */ /* 0x020fe20000400000 */
[-C--:B------:R-:W-:Y:S01]  /*1e80*/  FMUL R12, R2, R21.reuse ;  /* 0x00000015020c7220 */ /* 0x080fe20000400000 */
[-C--:B------:R-:W-:Y:S01]  /*1e90*/  FFMA R9, R3, R21.reuse, R10 ;  /* 0x0000001503097223 */ /* 0x080fe2000000000a */
[----:B------:R-:W-:Y:S01]  /*1ea0*/  FMUL R15, R5, R21 ;  /* 0x00000015050f7220 */ /* 0x000fe20000400000 */
[-C--:B------:R-:W-:Y:S01]  /*1eb0*/  FFMA R8, -R3, R13.reuse, R8 ;  /* 0x0000000d03087223 */ /* 0x080fe20000000108 */
[-C--:B------:R-:W-:Y:S01]  /*1ec0*/  FFMA R12, R5, R13.reuse, -R12 ;  /* 0x0000000d050c7223 */ /* 0x080fe2000000080c */
[-C--:B------:R-:W-:Y:S01]  /*1ed0*/  FFMA R10, -R4, R13.reuse, R9 ;  /* 0x0000000d040a7223 */ /* 0x080fe20000000109 */
[----:B------:R-:W-:Y:S01]  /*1ee0*/  FFMA R2, R2, R13, R15 ;  /* 0x0000000d02027223 */ /* 0x000fe2000000000f */
[----:B------:R-:W-:Y:S01]  /*1ef0*/  FFMA R21, -R4, R21, R8 ;  /* 0x0000001504157223 */ /* 0x000fe20000000108 */
[C---:B------:R-:W-:Y:S01]  /*1f00*/  FFMA R5, R3.reuse, R6, R12 ;  /* 0x0000000603057223 */ /* 0x040fe2000000000c */
[----:B------:R-:W-:Y:S01]  /*1f10*/  FMUL R8, R10, R10 ;  /* 0x0000000a0a087220 */ /* 0x000fe20000400000 */
[----:B------:R-:W-:-:S02]  /*1f20*/  FFMA R3, -R3, R17, R2 ;  /* 0x0000001103037223 */ /* 0x000fc40000000102 */
[C---:B------:R-:W-:Y:S01]  /*1f30*/  FFMA R17, R4.reuse, R17, R5 ;  /* 0x0000001104117223 */ /* 0x040fe20000000005 */
[----:B------:R-:W-:Y:S01]  /*1f40*/  FFMA R8, R21, R21, R8 ;  /* 0x0000001515087223 */ /* 0x000fe20000000008 */
[----:B------:R-:W-:Y:S01]  /*1f50*/  FFMA R12, R4, R6, R3 ;  /* 0x00000006040c7223 */ /* 0x000fe20000000003 */
[----:B-1----:R-:W-:Y:S02]  /*1f60*/  IADD3 R4, P2, PT, R7, UR8, RZ ;  /* 0x0000000807047c10 */ /* 0x002fe4000ff5e0ff */
[----:B------:R-:W-:Y:S01]  /*1f70*/  FFMA R3, R17, R17, R8 ;  /* 0x0000001111037223 */ /* 0x000fe20000000008 */
[C---:B------:R-:W-:Y:S02]  /*1f80*/  IADD3 R8, P1, PT, R7.reuse, UR12, RZ ;  /* 0x0000000c07087c10 */ /* 0x040fe4000ff3e0ff */
[----:B------:R-:W-:Y:S01]  /*1f90*/  IADD3 R6, P3, PT, R7, UR10, RZ ;  /* 0x0000000a07067c10 */ /* 0x000fe2000ff7e0ff */
[----:B------:R-:W-:Y:S01]  /*1fa0*/  FFMA R13, R12, R12, R3 ;  /* 0x0000000c0c0d7223 */ /* 0x000fe20000000003 */
[----:B------:R-:W-:-:S02]  /*1fb0*/  IADD3.X R9, PT, PT, R19, UR13, RZ, P1, !PT ;  /* 0x0000000d13097c10 */ /* 0x000fc40008ffe4ff */
[----:B--2---:R-:W-:Y:S02]  /*1fc0*/  IADD3 R2, P1, PT, R7, UR4, RZ ;  /* 0x0000000407027c10 */ /* 0x004fe4000ff3e0ff */
[----:B------:R-:W-:Y:S02]  /*1fd0*/  FSETP.GEU.AND P0, PT, |R13|, 1.175494350822287508e-38, PT ;  /* 0x008000000d00780b */ /* 0x000fe40003f0e200 */
[C---:B------:R-:W-:Y:S02]  /*1fe0*/  IADD3.X R3, PT, PT, R19.reuse, UR5, RZ, P1, !PT ;  /* 0x0000000513037c10 */ /* 0x040fe40008ffe4ff */
[C---:B------:R-:W-:Y:S02]  /*1ff0*/  IADD3.X R5, PT, PT, R19.reuse, UR9, RZ, P2, !PT ;  /* 0x0000000913057c10 */ /* 0x040fe400097fe4ff */
[----:B------:R-:W-:-:S07]  /*2000*/  IADD3.X R7, PT, PT, R19, UR11, RZ, P3, !PT ;  /* 0x0000000b13077c10 */ /* 0x000fce0009ffe4ff */
[----:B------:R-:W-:-:S04]  /*2010*/  @!P0 FMUL R13, R13, 16777216 ;  /* 0x4b8000000d0d8820 */ /* 0x000fc80000400000 */
[----:B------:R-:W0:Y:S02]  /*2020*/  MUFU.RSQ R14, R13 ;  /* 0x0000000d000e7308 */ /* 0x000e240000001400 */
[----:B0-----:R-:W-:-:S04]  /*2030*/  @!P0 FMUL R14, R14, 4096 ;  /* 0x458000000e0e8820 */ /* 0x001fc80000400000 */
[-C--:B------:R-:W-:Y:S01]  /*2040*/  FMUL R21, R21, R14.reuse ;  /* 0x0000000e15157220 */ /* 0x080fe20000400000 */
[-C--:B------:R-:W-:Y:S01]  /*2050*/  FMUL R13, R10, R14.reuse ;  /* 0x0000000e0a0d7220 */ /* 0x080fe20000400000 */
[-C--:B------:R-:W-:Y:S01]  /*2060*/  FMUL R17, R17, R14.reuse ;  /* 0x0000000e11117220 */ /* 0x080fe20000400000 */
[----:B------:R-:W-:Y:S02]  /*2070*/  FMUL R15, R12, R14 ;  /* 0x0000000e0c0f7220 */ /* 0x000fe40000400000 */
[----:B------:R0:W-:Y:S04]  /*2080*/  STG.E desc[UR6][R2.64], R21 ;  /* 0x0000001502007986 */ /* 0x0001e8000c101906 */
[----:B------:R0:W-:Y:S04]  /*2090*/  STG.E desc[UR6][R4.64], R13 ;  /* 0x0000000d04007986 */ /* 0x0001e8000c101906 */
[----:B------:R0:W-:Y:S04]  /*20a0*/  STG.E desc[UR6][R6.64], R17 ;  /* 0x0000001106007986 */ /* 0x0001e8000c101906 */
[----:B------:R0:W-:Y:S02]  /*20b0*/  STG.E desc[UR6][R8.64], R15 ;  /* 0x0000000f08007986 */ /* 0x0001e4000c101906 */
.L_x_26:
[----:B------:R-:W-:Y:S05]  /*20c0*/  BSYNC.RECONVERGENT B0 ;  /* 0x0000000000007941 */ /* 0x000fea0003800200 */
.L_x_25:
[----:B------:R-:W1:Y:S01]  /*20d0*/  LDCU.64 UR4, c[0x0][0x3a0] ;  /* 0x00007400ff0477ac */ /* 0x000e620008000a00 */
[C---:B0-----:R-:W-:Y:S02]  /*20e0*/  SHF.L.U32 R13, R0.reuse, 0x2, RZ ;  /* 0x00000002000d7819 */ /* 0x041fe400000006ff */
[----:B------:R-:W-:Y:S02]  /*20f0*/  SHF.L.U64.HI R8, R0, 0x2, R11 ;  /* 0x0000000200087819 */ /* 0x000fe4000001020b */
[----:B-1----:R-:W-:-:S04]  /*2100*/  IADD3 R2, P0, PT, R13, UR4, RZ ;  /* 0x000000040d027c10 */ /* 0x002fc8000ff1e0ff */
[----:B------:R-:W-:-:S05]  /*2110*/  IADD3.X R3, PT, PT, R8, UR5, RZ, P0, !PT ;  /* 0x0000000508037c10 */ /* 0x000fca00087fe4ff */
[----:B------:R-:W2:Y:S02]  /*2120*/  LDG.E R0, desc[UR6][R2.64] ;  /* 0x0000000602007981 */ /* 0x000ea4000c1e1900 */
[----:B--2---:R-:W-:-:S13]  /*2130*/  FSETP.GT.AND P0, PT, R0, RZ, PT ;  /* 0x000000ff0000720b */ /* 0x004fda0003f04000 */
[----:B------:R-:W0:Y:S01]  /*2140*/  @P0 LDC.64 R4, c[0x0][0x3b8] ;  /* 0x0000ee00ff040b82 */ /* 0x000e220000000a00 */
[----:B------:R-:W-:Y:S01]  /*2150*/  @P0 MOV R9, 0x3f800000 ;  /* 0x3f80000000090802 */ /* 0x000fe20000000f00 */
[----:B------:R1:W-:Y:S06]  /*2160*/  @P0 STG.E desc[UR6][R2.64], RZ ;  /* 0x000000ff02000986 */ /* 0x0003ec000c101906 */
[----:B------:R-:W2:Y:S01]  /*2170*/  @P0 LDC.64 R6, c[0x0][0x458] ;  /* 0x00011600ff060b82 */ /* 0x000ea20000000a00 */
[----:B0-----:R-:W-:-:S05]  /*2180*/  @P0 IADD3 R4, P1, PT, R13, R4, RZ ;  /* 0x000000040d040210 */ /* 0x001fca0007f3e0ff */
[----:B------:R-:W-:Y:S01]  /*2190*/  @P0 IMAD.X R5, R8, 0x1, R5, P1 ;  /* 0x0000000108050824 */ /* 0x000fe200008e0605 */
[----:B--2---:R-:W-:-:S04]  /*21a0*/  @P0 IADD3 R6, P2, PT, R13, R6, RZ ;  /* 0x000000060d060210 */ /* 0x004fc80007f5e0ff */
[----:B------:R1:W-:Y:S01]  /*21b0*/  @P0 STG.E desc[UR6][R4.64], RZ ;  /* 0x000000ff04000986 */ /* 0x0003e2000c101906 */
[----:B------:R-:W-:-:S05]  /*21c0*/  @P0 IADD3.X R7, PT, PT, R8, R7, RZ, P2, !PT ;  /* 0x0000000708070210 */ /* 0x000fca00017fe4ff */
[----:B------:R1:W-:Y:S04]  /*21d0*/  @P0 STG.E desc[UR6][R6.64], R9 ;  /* 0x0000000906000986 */ /* 0x0003e8000c101906 */
[----:B------:R-:W2:Y:S02]  /*21e0*/  LDG.E R0, desc[UR6][R2.64] ;  /* 0x0000000602007981 */ /* 0x000ea4000c1e1900 */
[C---:B--2---:R-:W-:Y:S02]  /*21f0*/  FSETP.GT.AND P0, PT, R0.reuse, 1, PT ;  /* 0x3f8000000000780b */ /* 0x044fe40003f04000 */
[----:B------:R-:W-:-:S13]  /*2200*/  FSETP.GEU.AND P1, PT, R0, -100, PT ;  /* 0xc2c800000000780b */ /* 0x000fda0003f2e000 */
[----:B-1----:R-:W-:Y:S05]  /*2210*/  @!P0 EXIT P1 ;  /* 0x000000000000894d */ /* 0x002fea0000800000 */
[----:B------:R-:W0:Y:S01]  /*2220*/  LDCU.64 UR4, c[0x0][0x458] ;  /* 0x00008b00ff0477ac */ /* 0x000e220008000a00 */
[----:B------:R-:W-:Y:S01]  /*2230*/  HFMA2 R5, -RZ, RZ, 1.875, 0 ;  /* 0x3f800000ff057431 */ /* 0x000fe200000001ff */
[----:B0-----:R-:W-:-:S04]  /*2240*/  IADD3 R2, P0, PT, R13, UR4, RZ ;  /* 0x000000040d027c10 */ /* 0x001fc8000ff1e0ff */
[----:B------:R-:W-:-:S05]  /*2250*/  IADD3.X R3, PT, PT, R8, UR5, RZ, P0, !PT ;  /* 0x0000000508037c10 */ /* 0x000fca00087fe4ff */
[----:B------:R-:W-:Y:S01]  /*2260*/  STG.E desc[UR6][R2.64], R5 ;  /* 0x0000000502007986 */ /* 0x000fe2000c101906 */
[----:B------:R-:W-:Y:S05]  /*2270*/  EXIT ;  /* 0x000000000000794d */ /* 0x000fea0003800000 */
        .weak           $__internal_1_$__cuda_sm20_rcp_rn_f32_slowpath
        .type           $__internal_1_$__cuda_sm20_rcp_rn_f32_slowpath,@function
        .size           $__internal_1_$__cuda_sm20_rcp_rn_f32_slowpath,($__internal_2_$__cuda_sm20_sqrt_rn_f32_slowpath - $__internal_1_$__cuda_sm20_rcp_rn_f32_slowpath)
$__internal_1_$__cuda_sm20_rcp_rn_f32_slowpath:
[----:B------:R-:W0:Y:S02]  /*2280*/  LDC R6, c[0x3][RZ] ;  /* 0x00c00000ff067b82 */ /* 0x000e240000000800 */
[----:B0-----:R-:W-:-:S05]  /*2290*/  IMAD.SHL.U32 R21, R6, 0x2, RZ ;  /* 0x0000000206157824 */ /* 0x001fca00078e00ff */
[----:B------:R-:W-:-:S04]  /*22a0*/  SHF.R.U32.HI R7, RZ, 0x18, R21 ;  /* 0x00000018ff077819 */ /* 0x000fc80000011615 */
[----:B------:R-:W-:-:S13]  /*22b0*/  ISETP.NE.U32.AND P0, PT, R7, RZ, PT ;  /* 0x000000ff0700720c */ /* 0x000fda0003f05070 */
[----:B------:R-:W-:Y:S05]  /*22c0*/  @P0 BRA `(.L_x_35) ;  /* 0x0000000000280947 */ /* 0x000fea0003800000 */
[----:B------:R-:W-:-:S13]  /*22d0*/  ISETP.NE.AND P0, PT, R21, RZ, PT ;  /* 0x000000ff1500720c */ /* 0x000fda0003f05270 */
[----:B------:R2:W3:Y:S01]  /*22e0*/  @!P0 MUFU.RCP R7, R6 ;  /* 0x0000000600078308 */ /* 0x0004e20000001000 */
[----:B------:R-:W-:Y:S05]  /*22f0*/  @!P0 BRA `(.L_x_36) ;  /* 0x0000000000a48947 */ /* 0x000fea0003800000 */
[----:B------:R-:W-:-:S04]  /*2300*/  FFMA R21, R6, 1.84467440737095516160e+19, RZ ;  /* 0x5f80000006157823 */ /* 0x000fc800000000ff */
[----:B--2---:R-:W3:Y:S02]  /*2310*/  MUFU.RCP R6, R21 ;  /* 0x0000001500067308 */ /* 0x004ee40000001000 */
[----:B---3--:R-:W-:-:S04]  /*2320*/  FFMA R7, R21, R6, -1 ;  /* 0xbf80000015077423 */ /* 0x008fc80000000006 */
[----:B------:R-:W-:-:S04]  /*2330*/  FADD.FTZ R7, -R7, -RZ ;  /* 0x800000ff07077221 */ /* 0x000fc80000010100 */
[----:B------:R-:W-:-:S04]  /*2340*/  FFMA R6, R6, R7, R6 ;  /* 0x0000000706067223 */ /* 0x000fc80000000006 */
[----:B------:R-:W-:Y:S01]  /*2350*/  FFMA R7, R6, 1.84467440737095516160e+19, RZ ;  /* 0x5f80000006077823 */ /* 0x000fe200000000ff */
[----:B------:R-:W-:Y:S06]  /*2360*/  BRA `(.L_x_36) ;  /* 0x0000000000887947 */ /* 0x000fec0003800000 */
.L_x_35:
[----:B------:R-:W-:-:S04]  /*2370*/  IADD3 R21, PT, PT, R7, -0xfd, RZ ;  /* 0xffffff0307157810 */ /* 0x000fc80007ffe0ff */
[----:B------:R-:W-:-:S13]  /*2380*/  ISETP.GT.U32.AND P0, PT, R21, 0x1, PT ;  /* 0x000000011500780c */ /* 0x000fda0003f04070 */
[----:B------:R-:W-:Y:S05]  /*2390*/  @P0 BRA `(.L_x_37) ;  /* 0x0000000000780947 */ /* 0x000fea0003800000 */
[----:B------:R-:W-:Y:S02]  /*23a0*/  LOP3.LUT R22, R6, 0x7fffff, RZ, 0xc0, !PT ;  /* 0x007fffff06167812 */ /* 0x000fe400078ec0ff */
[----:B------:R-:W-:Y:S02]  /*23b0*/  MOV R26, 0x3 ;  /* 0x00000003001a7802 */ /* 0x000fe40000000f00 */
[----:B------:R-:W-:Y:S02]  /*23c0*/  LOP3.LUT R22, R22, 0x3f800000, RZ, 0xfc, !PT ;  /* 0x3f80000016167812 */ /* 0x000fe400078efcff */
[----:B------:R-:W-:Y:S02]  /*23d0*/  SHF.L.U32 R27, R26, R21, RZ ;  /* 0x000000151a1b7219 */ /* 0x000fe400000006ff */
[----:B------:R-:W0:Y:S01]  /*23e0*/  MUFU.RCP R23, R22 ;  /* 0x0000001600177308 */ /* 0x000e220000001000 */
[----:B------:R-:W-:Y:S01]  /*23f0*/  IADD3 R7, PT, PT, R7, -0xfc, RZ ;  /* 0xffffff0407077810 */ /* 0x000fe20007ffe0ff */
[----:B0-----:R-:W-:-:S04]  /*2400*/  FFMA R24, R22, R23, -1 ;  /* 0xbf80000016187423 */ /* 0x001fc80000000017 */
[----:B------:R-:W-:-:S04]  /*2410*/  FADD.FTZ R24, -R24, -RZ ;  /* 0x800000ff18187221 */ /* 0x000fc80000010100 */
[CCC-:B------:R-:W-:Y:S01]  /*2420*/  FFMA.RM R25, R23.reuse, R24.reuse, R23.reuse ;  /* 0x0000001817197223 */ /* 0x1c0fe20000004017 */
[----:B------:R-:W-:-:S04]  /*2430*/  FFMA.RP R24, R23, R24, R23 ;  /* 0x0000001817187223 */ /* 0x000fc80000008017 */
[C---:B------:R-:W-:Y:S02]  /*2440*/  LOP3.LUT R23, R25.reuse, 0x7fffff, RZ, 0xc0, !PT ;  /* 0x007fffff19177812 */ /* 0x040fe400078ec0ff */
[----:B------:R-:W-:Y:S02]  /*2450*/  FSETP.NEU.FTZ.AND P0, PT, R25, R24, PT ;  /* 0x000000181900720b */ /* 0x000fe40003f1d000 */
[----:B------:R-:W-:Y:S02]  /*2460*/  LOP3.LUT R24, R23, 0x800000, RZ, 0xfc, !PT ;  /* 0x0080000017187812 */ /* 0x000fe400078efcff */
[----:B------:R-:W-:Y:S02]  /*2470*/  SEL R23, RZ, 0xffffffff, !P0 ;  /* 0xffffffffff177807 */ /* 0x000fe40004000000 */
[----:B------:R-:W-:Y:S02]  /*2480*/  LOP3.LUT R22, R27, R24, RZ, 0xc0, !PT ;  /* 0x000000181b167212 */ /* 0x000fe400078ec0ff */
[----:B------:R-:W-:-:S02]  /*2490*/  IADD3 R23, PT, PT, -R23, RZ, RZ ;  /* 0x000000ff17177210 */ /* 0x000fc40007ffe1ff */
[-C--:B------:R-:W-:Y:S02]  /*24a0*/  SHF.R.U32.HI R22, RZ, R21.reuse, R22 ;  /* 0x00000015ff167219 */ /* 0x080fe40000011616 */
[--C-:B------:R-:W-:Y:S02]  /*24b0*/  LOP3.LUT P1, RZ, R23, R21, R24.reuse, 0xf8, !PT ;  /* 0x0000001517ff7212 */ /* 0x100fe4000782f818 */
[C---:B------:R-:W-:Y:S02]  /*24c0*/  LOP3.LUT P0, RZ, R22.reuse, 0x1, RZ, 0xc0, !PT ;  /* 0x0000000116ff7812 */ /* 0x040fe4000780c0ff */
[----:B------:R-:W-:Y:S02]  /*24d0*/  LOP3.LUT P2, RZ, R22, 0x2, RZ, 0xc0, !PT ;  /* 0x0000000216ff7812 */ /* 0x000fe4000784c0ff */
[----:B------:R-:W-:Y:S02]  /*24e0*/  SHF.R.U32.HI R7, RZ, R7, R24 ;  /* 0x00000007ff077219 */ /* 0x000fe40000011618 */
[----:B------:R-:W-:-:S02]  /*24f0*/  PLOP3.LUT P0, PT, P0, P1, P2, 0xe0, 0x0 ;  /* 0x000000000000781c */ /* 0x000fc40000703c20 */
[----:B------:R-:W-:Y:S02]  /*2500*/  LOP3.LUT P1, RZ, R6, 0x7fffff, RZ, 0xc0, !PT ;  /* 0x007fffff06ff7812 */ /* 0x000fe4000782c0ff */
[----:B------:R-:W-:-:S05]  /*2510*/  SEL R21, RZ, 0x1, !P0 ;  /* 0x00000001ff157807 */ /* 0x000fca0004000000 */
[----:B------:R-:W-:-:S05]  /*2520*/  IMAD.MOV R21, RZ, RZ, -R21 ;  /* 0x000000ffff157224 */ /* 0x000fca00078e0a15 */
[----:B------:R-:W-:-:S13]  /*2530*/  ISETP.GE.AND P0, PT, R21, RZ, PT ;  /* 0x000000ff1500720c */ /* 0x000fda0003f06270 */
[----:B------:R-:W-:-:S04]  /*2540*/  @!P0 IADD3 R7, PT, PT, R7, 0x1, RZ ;  /* 0x0000000107078810 */ /* 0x000fc80007ffe0ff */
[----:B------:R-:W-:-:S04]  /*2550*/  @!P1 SHF.L.U32 R7, R7, 0x1, RZ ;  /* 0x0000000107079819 */ /* 0x000fc800000006ff */
[----:B------:R-:W-:Y:S01]  /*2560*/  LOP3.LUT R7, R7, 0x80000000, R6, 0xf8, !PT ;  /* 0x8000000007077812 */ /* 0x000fe200078ef806 */
[----:B------:R-:W-:Y:S06]  /*2570*/  BRA `(.L_x_36) ;  /* 0x0000000000047947 */ /* 0x000fec0003800000 */
.L_x_37:
[----:B------:R0:W1:Y:S02]  /*2580*/  MUFU.RCP R7, R6 ;  /* 0x0000000600077308 */ /* 0x0000640000001000 */
.L_x_36:
[----:B------:R-:W-:-:S04]  /*2590*/  IMAD.MOV.U32 R21, RZ, RZ, 0x0 ;  /* 0x00000000ff157424 */ /* 0x000fc800078e00ff */
[----:B0123--:R-:W-:Y:S05]  /*25a0*/  RET.REL.NODEC R20 `(_ZN8swiftsim4cuda11kernel_stepENS0_13DroneSwarmGPUEf) ;  /* 0xffffffd814947950 */ /* 0x00ffea0003c3ffff */
        .weak           $__internal_2_$__cuda_sm20_sqrt_rn_f32_slowpath
        .type           $__internal_2_$__cuda_sm20_sqrt_rn_f32_slowpath,@function
        .size           $__internal_2_$__cuda_sm20_sqrt_rn_f32_slowpath,($__internal_3_$__cuda_sm3x_div_rn_noftz_f32_slowpath - $__internal_2_$__cuda_sm20_sqrt_rn_f32_slowpath)
$__internal_2_$__cuda_sm20_sqrt_rn_f32_slowpath:
[----:B------:R-:W-:-:S13]  /*25b0*/  LOP3.LUT P0, RZ, R8, 0x7fffffff, RZ, 0xc0, !PT ;  /* 0x7fffffff08ff7812 */ /* 0x000fda000780c0ff */
[----:B------:R-:W-:Y:S01]  /*25c0*/  @!P0 MOV R7, R8 ;  /* 0x0000000800078202 */ /* 0x000fe20000000f00 */
[----:B------:R-:W-:Y:S06]  /*25d0*/  @!P0 BRA `(.L_x_38) ;  /* 0x0000000000448947 */ /* 0x000fec0003800000 */
[----:B------:R-:W-:Y:S02]  /*25e0*/  FSETP.GEU.FTZ.AND P0, PT, R8, RZ, PT ;  /* 0x000000ff0800720b */ /* 0x000fe40003f1e000 */
[----:B------:R-:W-:-:S11]  /*25f0*/  MOV R6, R8 ;  /* 0x0000000800067202 */ /* 0x000fd60000000f00 */
[----:B------:R-:W-:Y:S01]  /*2600*/  @!P0 MOV R7, 0x7fffffff ;  /* 0x7fffffff00078802 */ /* 0x000fe20000000f00 */
        /* <DEDUP_REMOVED lines=9> */
[----:B------:R-:W-:Y:S02]  /*26a0*/  @!P0 IMAD.MOV.U32 R7, RZ, RZ, R6 ;  /* 0x000000ffff078224 */ /* 0x000fe400078e0006 */
[----:B------:R-:W-:-:S04]  /*26b0*/  @P0 FADD.FTZ R10, -R9, -RZ ;  /* 0x800000ff090a0221 */ /* 0x000fc80000010100 */
[----:B------:R-:W-:-:S04]  /*26c0*/  @P0 FFMA R10, R9, R10, R8 ;  /* 0x0000000a090a0223 */ /* 0x000fc80000000008 */
[----:B------:R-:W-:-:S04]  /*26d0*/  @P0 FFMA R10, R10, R11, R9 ;  /* 0x0000000b0a0a0223 */ /* 0x000fc80000000009 */
[----:B------:R-:W-:-:S07]  /*26e0*/  @P0 FMUL.FTZ R7, R10, 2.3283064365386962891e-10 ;  /* 0x2f8000000a070820 */ /* 0x000fce0000410000 */
.L_x_38:
[----:B------:R-:W-:Y:S01]  /*26f0*/  MOV R17, R7 ;  /* 0x0000000700117202 */ /* 0x000fe20000000f00 */
[----:B------:R-:W-:Y:S01]  /*2700*/  HFMA2 R7, -RZ, RZ, 0, 0 ;  /* 0x00000000ff077431 */ /* 0x000fe200000001ff */
[----:B------:R-:W-:-:S04]  /*2710*/  MOV R6, R12 ;  /* 0x0000000c00067202 */ /* 0x000fc80000000f00 */
[----:B------:R-:W-:Y:S05]  /*2720*/  RET.REL.NODEC R6 `(_ZN8swiftsim4cuda11kernel_stepENS0_13DroneSwarmGPUEf) ;  /* 0xffffffd806347950 */ /* 0x000fea0003c3ffff */
        .weak           $__internal_3_$__cuda_sm3x_div_rn_noftz_f32_slowpath
        .type           $__internal_3_$__cuda_sm3x_div_rn_noftz_f32_slowpath,@function
        .size           $__internal_3_$__cuda_sm3x_div_rn_noftz_f32_slowpath,(.L_x_64 - $__internal_3_$__cuda_sm3x_div_rn_noftz_f32_slowpath)
$__internal_3_$__cuda_sm3x_div_rn_noftz_f32_slowpath:
[----:B------:R-:W-:Y:S01]  /*2730*/  SHF.R.U32.HI R17, RZ, 0x17, R7 ;  /* 0x00000017ff117819 */ /* 0x000fe20000011607 */
[----:B------:R-:W-:Y:S01]  /*2740*/  BSSY.RECONVERGENT B2, `(.L_x_39) ;  /* 0x0000062000027945 */ /* 0x000fe20003800200 */
[----:B------:R-:W-:Y:S02]  /*2750*/  SHF.R.U32.HI R13, RZ, 0x17, R6 ;  /* 0x00000017ff0d7819 */ /* 0x000fe40000011606 */
[----:B------:R-:W-:Y:S02]  /*2760*/  LOP3.LUT R17, R17, 0xff, RZ, 0xc0, !PT ;  /* 0x000000ff11117812 */ /* 0x000fe400078ec0ff */
[----:B------:R-:W-:-:S03]  /*2770*/  LOP3.LUT R24, R13, 0xff, RZ, 0xc0, !PT ;  /* 0x000000ff0d187812 */ /* 0x000fc600078ec0ff */
[----:B------:R-:W-:Y:S01]  /*2780*/  VIADD R19, R17, 0xffffffff ;  /* 0xffffffff11137836 */ /* 0x000fe20000000000 */
[----:B------:R-:W-:-:S04]  /*2790*/  IADD3 R18, PT, PT, R24, -0x1, RZ ;  /* 0xffffffff18127810 */ /* 0x000fc80007ffe0ff */
[----:B------:R-:W-:-:S04]  /*27a0*/  ISETP.GT.U32.AND P0, PT, R19, 0xfd, PT ;  /* 0x000000fd1300780c */ /* 0x000fc80003f04070 */
[----:B------:R-:W-:-:S13]  /*27b0*/  ISETP.GT.U32.OR P0, PT, R18, 0xfd, P0 ;  /* 0x000000fd1200780c */ /* 0x000fda0000704470 */
[----:B------:R-:W-:Y:S01]  /*27c0*/  @!P0 MOV R13, RZ ;  /* 0x000000ff000d8202 */ /* 0x000fe20000000f00 */
[----:B------:R-:W-:Y:S06]  /*27d0*/  @!P0 BRA `(.L_x_40) ;  /* 0x00000000005c8947 */ /* 0x000fec0003800000 */
[----:B------:R-:W-:Y:S02]  /*27e0*/  FSETP.GTU.FTZ.AND P0, PT, |R6|, +INF , PT ;  /* 0x7f8000000600780b */ /* 0x000fe40003f1c200 */
[----:B------:R-:W-:-:S04]  /*27f0*/  FSETP.GTU.FTZ.AND P1, PT, |R7|, +INF , PT ;  /* 0x7f8000000700780b */ /* 0x000fc80003f3c200 */
[----:B------:R-:W-:-:S13]  /*2800*/  PLOP3.LUT P0, PT, P0, P1, PT, 0xf8, 0x8f ;  /* 0x00000000008f781c */ /* 0x000fda0000703f70 */
[----:B------:R-:W-:Y:S05]  /*2810*/  @P0 BRA `(.L_x_41) ;  /* 0x00000004004c0947 */ /* 0x000fea0003800000 */
[----:B------:R-:W-:-:S13]  /*2820*/  LOP3.LUT P0, RZ, R7, 0x7fffffff, R6, 0xc8, !PT ;  /* 0x7fffffff07ff7812 */ /* 0x000fda000780c806 */
[----:B------:R-:W-:Y:S05]  /*2830*/  @!P0 BRA `(.L_x_42) ;  /* 0x00000004003c8947 */ /* 0x000fea0003800000 */
[C---:B------:R-:W-:Y:S02]  /*2840*/  FSETP.NEU.FTZ.AND P3, PT, |R6|.reuse, +INF , PT ;  /* 0x7f8000000600780b */ /* 0x040fe40003f7d200 */
[----:B------:R-:W-:Y:S02]  /*2850*/  FSETP.NEU.FTZ.AND P1, PT, |R7|, +INF , PT ;  /* 0x7f8000000700780b */ /* 0x000fe40003f3d200 */
[----:B------:R-:W-:-:S11]  /*2860*/  FSETP.NEU.FTZ.AND P0, PT, |R6|, +INF , PT ;  /* 0x7f8000000600780b */ /* 0x000fd60003f1d200 */
[----:B------:R-:W-:Y:S05]  /*2870*/  @!P1 BRA !P3, `(.L_x_42) ;  /* 0x00000004002c9947 */ /* 0x000fea0005800000 */
[----:B------:R-:W-:-:S04]  /*2880*/  LOP3.LUT P3, RZ, R6, 0x7fffffff, RZ, 0xc0, !PT ;  /* 0x7fffffff06ff7812 */ /* 0x000fc8000786c0ff */
[----:B------:R-:W-:-:S13]  /*2890*/  PLOP3.LUT P1, PT, P1, P3, PT, 0x2f, 0xf2 ;  /* 0x0000000000f2781c */ /* 0x000fda0000f26577 */
[----:B------:R-:W-:Y:S05]  /*28a0*/  @P1 BRA `(.L_x_43) ;  /* 0x0000000400181947 */ /* 0x000fea0003800000 */
[----:B------:R-:W-:-:S04]  /*28b0*/  LOP3.LUT P1, RZ, R7, 0x7fffffff, RZ, 0xc0, !PT ;  /* 0x7fffffff07ff7812 */ /* 0x000fc8000782c0ff */
[----:B------:R-:W-:-:S13]  /*28c0*/  PLOP3.LUT P0, PT, P0, P1, PT, 0x2f, 0xf2 ;  /* 0x0000000000f2781c */ /* 0x000fda0000702577 */
[----:B------:R-:W-:Y:S05]  /*28d0*/  @P0 BRA `(.L_x_44) ;  /* 0x0000000400000947 */ /* 0x000fea0003800000 */
[----:B------:R-:W-:Y:S02]  /*28e0*/  ISETP.GE.AND P0, PT, R18, RZ, PT ;  /* 0x000000ff1200720c */ /* 0x000fe40003f06270 */
[----:B------:R-:W-:-:S11]  /*28f0*/  ISETP.GE.AND P1, PT, R19, RZ, PT ;  /* 0x000000ff1300720c */ /* 0x000fd60003f26270 */
[----:B------:R-:W-:Y:S01]  /*2900*/  @P0 MOV R13, RZ ;  /* 0x000000ff000d0202 */ /* 0x000fe20000000f00 */
[----:B------:R-:W-:Y:S02]  /*2910*/  @!P0 IMAD.MOV.U32 R13, RZ, RZ, -0x40 ;  /* 0xffffffc0ff0d8424 */ /* 0x000fe400078e00ff */
[----:B------:R-:W-:Y:S01]  /*2920*/  @!P0 FFMA R6, R6, 1.84467440737095516160e+19, RZ ;  /* 0x5f80000006068823 */ /* 0x000fe200000000ff */
[----:B------:R-:W-:Y:S02]  /*2930*/  @!P1 FFMA R7, R7, 1.84467440737095516160e+19, RZ ;  /* 0x5f80000007079823 */ /* 0x000fe400000000ff */
[----:B------:R-:W-:-:S07]  /*2940*/  @!P1 IADD3 R13, PT, PT, R13, 0x40, RZ ;  /* 0x000000400d0d9810 */ /* 0x000fce0007ffe0ff */
.L_x_40:
[----:B------:R-:W-:Y:S01]  /*2950*/  LEA R18, R17, 0xc0800000, 0x17 ;  /* 0xc080000011127811 */ /* 0x000fe200078eb8ff */
[----:B------:R-:W-:Y:S03]  /*2960*/  BSSY.RECONVERGENT B3, `(.L_x_45) ;  /* 0x0000036000037945 */ /* 0x000fe60003800200 */
[----:B------:R-:W-:Y:S02]  /*2970*/  IADD3 R18, PT, PT, -R18, R7, RZ ;  /* 0x0000000712127210 */ /* 0x000fe40007ffe1ff */
[----:B------:R-:W-:Y:S02]  /*2980*/  IADD3 R7, PT, PT, R24, -0x7f, RZ ;  /* 0xffffff8118077810 */ /* 0x000fe40007ffe0ff */
[----:B------:R0:W1:Y:S01]  /*2990*/  MUFU.RCP R19, R18 ;  /* 0x0000001200137308 */ /* 0x0000620000001000 */
[----:B------:R-:W-:Y:S02]  /*29a0*/  FADD.FTZ R25, -R18, -RZ ;  /* 0x800000ff12197221 */ /* 0x000fe40000010100 */
[C---:B------:R-:W-:Y:S01]  /*29b0*/  IMAD R6, R7.reuse, -0x800000, R6 ;  /* 0xff80000007067824 */ /* 0x040fe200078e0206 */
[----:B0-----:R-:W-:-:S05]  /*29c0*/  IADD3 R18, PT, PT, R7, 0x7f, -R17 ;  /* 0x0000007f07127810 */ /* 0x001fca0007ffe811 */
[----:B------:R-:W-:Y:S02]  /*29d0*/  IMAD.IADD R18, R18, 0x1, R13 ;  /* 0x0000000112127824 */ /* 0x000fe400078e020d */
[----:B-1----:R-:W-:-:S04]  /*29e0*/  FFMA R24, R19, R25, 1 ;  /* 0x3f80000013187423 */ /* 0x002fc80000000019 */
[----:B------:R-:W-:-:S04]  /*29f0*/  FFMA R28, R19, R24, R19 ;  /* 0x00000018131c7223 */ /* 0x000fc80000000013 */
[----:B------:R-:W-:-:S04]  /*2a00*/  FFMA R19, R6, R28, RZ ;  /* 0x0000001c06137223 */ /* 0x000fc800000000ff */
[----:B------:R-:W-:-:S04]  /*2a10*/  FFMA R24, R25, R19, R6 ;  /* 0x0000001319187223 */ /* 0x000fc80000000006 */
[----:B------:R-:W-:-:S04]  /*2a20*/  FFMA R19, R28, R24, R19 ;  /* 0x000000181c137223 */ /* 0x000fc80000000013 */
[----:B------:R-:W-:-:S04]  /*2a30*/  FFMA R24, R25, R19, R6 ;  /* 0x0000001319187223 */ /* 0x000fc80000000006 */
[----:B------:R-:W-:-:S05]  /*2a40*/  FFMA R6, R28, R24, R19 ;  /* 0x000000181c067223 */ /* 0x000fca0000000013 */
[----:B------:R-:W-:-:S04]  /*2a50*/  SHF.R.U32.HI R7, RZ, 0x17, R6 ;  /* 0x00000017ff077819 */ /* 0x000fc80000011606 */
[----:B------:R-:W-:-:S04]  /*2a60*/  LOP3.LUT R7, R7, 0xff, RZ, 0xc0, !PT ;  /* 0x000000ff07077812 */ /* 0x000fc800078ec0ff */
[----:B------:R-:W-:-:S04]  /*2a70*/  IADD3 R17, PT, PT, R7, R18, RZ ;  /* 0x0000001207117210 */ /* 0x000fc80007ffe0ff */
[----:B------:R-:W-:-:S04]  /*2a80*/  IADD3 R7, PT, PT, R17, -0x1, RZ ;  /* 0xffffffff11077810 */ /* 0x000fc80007ffe0ff */
[----:B------:R-:W-:-:S13]  /*2a90*/  ISETP.GE.U32.AND P0, PT, R7, 0xfe, PT ;  /* 0x000000fe0700780c */ /* 0x000fda0003f06070 */
[----:B------:R-:W-:Y:S05]  /*2aa0*/  @!P0 BRA `(.L_x_46) ;  /* 0x0000000000808947 */ /* 0x000fea0003800000 */
[----:B------:R-:W-:-:S13]  /*2ab0*/  ISETP.GT.AND P0, PT, R17, 0xfe, PT ;  /* 0x000000fe1100780c */ /* 0x000fda0003f04270 */
[----:B------:R-:W-:Y:S05]  /*2ac0*/  @P0 BRA `(.L_x_47) ;  /* 0x00000000006c0947 */ /* 0x000fea0003800000 */
[----:B------:R-:W-:-:S13]  /*2ad0*/  ISETP.GE.AND P0, PT, R17, 0x1, PT ;  /* 0x000000011100780c */ /* 0x000fda0003f06270 */
[----:B------:R-:W-:Y:S05]  /*2ae0*/  @P0 BRA `(.L_x_48) ;  /* 0x0000000000740947 */ /* 0x000fea0003800000 */
[----:B------:R-:W-:Y:S02]  /*2af0*/  ISETP.GE.AND P0, PT, R17, -0x18, PT ;  /* 0xffffffe81100780c */ /* 0x000fe40003f06270 */
[----:B------:R-:W-:-:S11]  /*2b00*/  LOP3.LUT R6, R6, 0x80000000, RZ, 0xc0, !PT ;  /* 0x8000000006067812 */ /* 0x000fd600078ec0ff */
[----:B------:R-:W-:Y:S05]  /*2b10*/  @!P0 BRA `(.L_x_48) ;  /* 0x0000000000688947 */ /* 0x000fea0003800000 */
[CCC-:B------:R-:W-:Y:S01]  /*2b20*/  FFMA.RZ R7, R28.reuse, R24.reuse, R19.reuse ;  /* 0x000000181c077223 */ /* 0x1c0fe2000000c013 */
[CCC-:B------:R-:W-:Y:S01]  /*2b30*/  FFMA.RM R18, R28.reuse, R24.reuse, R19.reuse ;  /* 0x000000181c127223 */ /* 0x1c0fe20000004013 */
[C---:B------:R-:W-:Y:S02]  /*2b40*/  ISETP.NE.AND P3, PT, R17.reuse, RZ, PT ;  /* 0x000000ff1100720c */ /* 0x040fe40003f65270 */
[----:B------:R-:W-:Y:S02]  /*2b50*/  ISETP.NE.AND P1, PT, R17, RZ, PT ;  /* 0x000000ff1100720c */ /* 0x000fe40003f25270 */
[----:B------:R-:W-:Y:S01]  /*2b60*/  LOP3.LUT R13, R7, 0x7fffff, RZ, 0xc0, !PT ;  /* 0x007fffff070d7812 */ /* 0x000fe200078ec0ff */
[----:B------:R-:W-:Y:S01]  /*2b70*/  FFMA.RP R7, R28, R24, R19 ;  /* 0x000000181c077223 */ /* 0x000fe20000008013 */
[----:B------:R-:W-:Y:S01]  /*2b80*/  IADD3 R24, PT, PT, R17, 0x20, RZ ;  /* 0x0000002011187810 */ /* 0x000fe20007ffe0ff */
[----:B------:R-:W-:Y:S01]  /*2b90*/  IMAD.MOV R17, RZ, RZ, -R17 ;  /* 0x000000ffff117224 */ /* 0x000fe200078e0a11 */
[----:B------:R-:W-:-:S02]  /*2ba0*/  LOP3.LUT R13, R13, 0x800000, RZ, 0xfc, !PT ;  /* 0x008000000d0d7812 */ /* 0x000fc400078efcff */
[----:B------:R-:W-:Y:S02]  /*2bb0*/  FSETP.NEU.FTZ.AND P0, PT, R7, R18, PT ;  /* 0x000000120700720b */ /* 0x000fe40003f1d000 */
[----:B------:R-:W-:Y:S02]  /*2bc0*/  SHF.L.U32 R24, R13, R24, RZ ;  /* 0x000000180d187219 */ /* 0x000fe400000006ff */
[----:B------:R-:W-:Y:S02]  /*2bd0*/  SEL R18, R17, RZ, P3 ;  /* 0x000000ff11127207 */ /* 0x000fe40001800000 */
[----:B------:R-:W-:Y:S02]  /*2be0*/  ISETP.NE.AND P1, PT, R24, RZ, P1 ;  /* 0x000000ff1800720c */ /* 0x000fe40000f25270 */
[----:B------:R-:W-:Y:S02]  /*2bf0*/  SHF.R.U32.HI R18, RZ, R18, R13 ;  /* 0x00000012ff127219 */ /* 0x000fe4000001160d */
[----:B------:R-:W-:-:S02]  /*2c00*/  PLOP3.LUT P0, PT, P0, P1, PT, 0xf8, 0x8f ;  /* 0x00000000008f781c */ /* 0x000fc40000703f70 */
[----:B------:R-:W-:Y:S02]  /*2c10*/  SHF.R.U32.HI R24, RZ, 0x1, R18 ;  /* 0x00000001ff187819 */ /* 0x000fe40000011612 */
[----:B------:R-:W-:-:S04]  /*2c20*/  SEL R7, RZ, 0x1, !P0 ;  /* 0x00000001ff077807 */ /* 0x000fc80004000000 */
[----:B------:R-:W-:-:S04]  /*2c30*/  LOP3.LUT R7, R7, 0x1, R24, 0xf8, !PT ;  /* 0x0000000107077812 */ /* 0x000fc800078ef818 */
[----:B------:R-:W-:-:S04]  /*2c40*/  LOP3.LUT R7, R7, R18, RZ, 0xc0, !PT ;  /* 0x0000001207077212 */ /* 0x000fc800078ec0ff */
[----:B------:R-:W-:-:S04]  /*2c50*/  IADD3 R7, PT, PT, R24, R7, RZ ;  /* 0x0000000718077210 */ /* 0x000fc80007ffe0ff */
[----:B------:R-:W-:Y:S01]  /*2c60*/  LOP3.LUT R6, R7, R6, RZ, 0xfc, !PT ;  /* 0x0000000607067212 */ /* 0x000fe200078efcff */
[----:B------:R-:W-:Y:S06]  /*2c70*/  BRA `(.L_x_48) ;  /* 0x0000000000107947 */ /* 0x000fec0003800000 */
.L_x_47:
[----:B------:R-:W-:-:S04]  /*2c80*/  LOP3.LUT R6, R6, 0x80000000, RZ, 0xc0, !PT ;  /* 0x8000000006067812 */ /* 0x000fc800078ec0ff */
[----:B------:R-:W-:Y:S01]  /*2c90*/  LOP3.LUT R6, R6, 0x7f800000, RZ, 0xfc, !PT ;  /* 0x7f80000006067812 */ /* 0x000fe200078efcff */
[----:B------:R-:W-:Y:S06]  /*2ca0*/  BRA `(.L_x_48) ;  /* 0x0000000000047947 */ /* 0x000fec0003800000 */
.L_x_46:
[----:B------:R-:W-:-:S07]  /*2cb0*/  LEA R6, R18, R6, 0x17 ;  /* 0x0000000612067211 */ /* 0x000fce00078eb8ff */
.L_x_48:
[----:B------:R-:W-:Y:S05]  /*2cc0*/  BSYNC.RECONVERGENT B3 ;  /* 0x0000000000037941 */ /* 0x000fea0003800200 */
.L_x_45:
[----:B------:R-:W-:Y:S05]  /*2cd0*/  BRA `(.L_x_49) ;  /* 0x0000000000207947 */ /* 0x000fea0003800000 */
.L_x_44:
[----:B------:R-:W-:-:S04]  /*2ce0*/  LOP3.LUT R6, R7, 0x80000000, R6, 0x48, !PT ;  /* 0x8000000007067812 */ /* 0x000fc800078e4806 */
[----:B------:R-:W-:Y:S01]  /*2cf0*/  LOP3.LUT R6, R6, 0x7f800000, RZ, 0xfc, !PT ;  /* 0x7f80000006067812 */ /* 0x000fe200078efcff */
[----:B------:R-:W-:Y:S06]  /*2d00*/  BRA `(.L_x_49) ;  /* 0x0000000000147947 */ /* 0x000fec0003800000 */
.L_x_43:
[----:B------:R-:W-:Y:S01]  /*2d10*/  LOP3.LUT R6, R7, 0x80000000, R6, 0x48, !PT ;  /* 0x8000000007067812 */ /* 0x000fe200078e4806 */
[----:B------:R-:W-:Y:S06]  /*2d20*/  BRA `(.L_x_49) ;  /* 0x00000000000c7947 */ /* 0x000fec0003800000 */
.L_x_42:
[----:B------:R-:W0:Y:S01]  /*2d30*/  MUFU.RSQ R6, -QNAN ;  /* 0xffc0000000067908 */ /* 0x000e220000001400 */
[----:B------:R-:W-:Y:S05]  /*2d40*/  BRA `(.L_x_49) ;  /* 0x0000000000047947 */ /* 0x000fea0003800000 */
.L_x_41:
[----:B------:R-:W-:-:S07]  /*2d50*/  FADD.FTZ R6, R6, R7 ;  /* 0x0000000706067221 */ /* 0x000fce0000010000 */
.L_x_49:
[----:B------:R-:W-:Y:S05]  /*2d60*/  BSYNC.RECONVERGENT B2 ;  /* 0x0000000000027941 */ /* 0x000fea0003800200 */
.L_x_39:
[----:B------:R-:W-:-:S04]  /*2d70*/  HFMA2 R13, -RZ, RZ, 0, 0 ;  /* 0x00000000ff0d7431 */ /* 0x000fc800000001ff */
[----:B0-----:R-:W-:Y:S05]  /*2d80*/  RET.REL.NODEC R12 `(_ZN8swiftsim4cuda11kernel_stepENS0_13DroneSwarmGPUEf) ;  /* 0xffffffd00c9c7950 */ /* 0x001fea0003c3ffff */
.L_x_50:
        /* <DEDUP_REMOVED lines=15> */
.L_x_64:


//--------------------- .text._ZN8swiftsim4cuda12kernel_resetENS0_13DroneSwarmGPUEf --------------------------
	.section	.text._ZN8swiftsim4cuda12kernel_resetENS0_13DroneSwarmGPUEf,"ax",@progbits
	.align	128
        .global         _ZN8swiftsim4cuda12kernel_resetENS0_13DroneSwarmGPUEf
        .type           _ZN8swiftsim4cuda12kernel_resetENS0_13DroneSwarmGPUEf,@function
        .size           _ZN8swiftsim4cuda12kernel_resetENS0_13DroneSwarmGPUEf,(.L_x_65 - _ZN8swiftsim4cuda12kernel_resetENS0_13DroneSwarmGPUEf)
        .other          _ZN8swiftsim4cuda12kernel_resetENS0_13DroneSwarmGPUEf,@"STO_CUDA_ENTRY STV_DEFAULT"
_ZN8swiftsim4cuda12kernel_resetENS0_13DroneSwarmGPUEf:
.text._ZN8swiftsim4cuda12kernel_resetENS0_13DroneSwarmGPUEf:
        /* <DEDUP_REMOVED lines=13> */
[----:B------:R-:W-:Y:S01]  /*00d0*/  IMAD.MOV.U32 R5, RZ, RZ, 0x3f800000 ;  /* 0x3f800000ff057424 */ /* 0x000fe200078e00ff */
[----:B------:R-:W1:Y:S01]  /*00e0*/  LDCU.64 UR4, c[0x0][0x358] ;  /* 0x00006b00ff0477ac */ /* 0x000e620008000a00 */
[----:B------:R-:W2:Y:S01]  /*00f0*/  LDCU.128 UR12, c[0x0][0x3a0] ;  /* 0x00007400ff0c77ac */ /* 0x000ea20008000c00 */
[----:B------:R-:W3:Y:S01]  /*0100*/  LDCU.128 UR16, c[0x0][0x3b0] ;  /* 0x00007600ff1077ac */ /* 0x000ee20008000c00 */
[----:B------:R-:W4:Y:S01]  /*0110*/  LDCU.128 UR20, c[0x0][0x3c0] ;  /* 0x00007800ff1477ac */ /* 0x000f220008000c00 */
[C---:B0-----:R-:W-:Y:S02]  /*0120*/  IADD3 R28, P0, PT, R2.reuse, UR8, RZ ;  /* 0x00000008021c7c10 */ /* 0x041fe4000ff1e0ff */
[----:B------:R-:W-:Y:S01]  /*0130*/  IADD3 R6, P1, PT, R2, UR10, RZ ;  /* 0x0000000a02067c10 */ /* 0x000fe2000ff3e0ff */
[----:B------:R-:W0:Y:S01]  /*0140*/  LDCU UR6, c[0x0][0x460] ;  /* 0x00008c00ff0677ac */ /* 0x000e220008000800 */
[----:B------:R-:W-:-:S02]  /*0150*/  IADD3.X R29, PT, PT, R4, UR9, RZ, P0, !PT ;  /* 0x00000009041d7c10 */ /* 0x000fc400087fe4ff */
[----:B------:R-:W-:Y:S01]  /*0160*/  IADD3.X R7, PT, PT, R4, UR11, RZ, P1, !PT ;  /* 0x0000000b04077c10 */ /* 0x000fe20008ffe4ff */
[----:B------:R-:W5:Y:S01]  /*0170*/  LDCU.128 UR8, c[0x0][0x3e0] ;  /* 0x00007c00ff0877ac */ /* 0x000f620008000c00 */
[C---:B--2---:R-:W-:Y:S01]  /*0180*/  IADD3 R26, P0, PT, R2.reuse, UR12, RZ ;  /* 0x0000000c021a7c10 */ /* 0x044fe2000ff1e0ff */
[----:B-1----:R-:W-:Y:S01]  /*0190*/  STG.E desc[UR4][R28.64], RZ ;  /* 0x000000ff1c007986 */ /* 0x002fe2000c101904 */
[----:B------:R-:W-:Y:S01]  /*01a0*/  IADD3 R8, P1, PT, R2, UR14, RZ ;  /* 0x0000000e02087c10 */ /* 0x000fe2000ff3e0ff */
[----:B------:R-:W1:Y:S01]  /*01b0*/  LDCU.128 UR24, c[0x0][0x3d0] ;  /* 0x00007a00ff1877ac */ /* 0x000e620008000c00 */
[C---:B------:R-:W-:Y:S01]  /*01c0*/  IADD3.X R27, PT, PT, R4.reuse, UR13, RZ, P0, !PT ;  /* 0x0000000d041b7c10 */ /* 0x040fe200087fe4ff */
[----:B------:R2:W-:Y:S01]  /*01d0*/  STG.E desc[UR4][R6.64], RZ ;  /* 0x000000ff06007986 */ /* 0x0005e2000c101904 */
[----:B------:R-:W-:Y:S01]  /*01e0*/  IADD3.X R9, PT, PT, R4, UR15, RZ, P1, !PT ;  /* 0x0000000f04097c10 */ /* 0x000fe20008ffe4ff */
[----:B------:R-:W1:Y:S01]  /*01f0*/  LDCU.128 UR12, c[0x0][0x3f0] ;  /* 0x00007e00ff0c77ac */ /* 0x000e620008000c00 */
[----:B---3--:R-:W-:-:S02]  /*0200*/  IADD3 R10, P2, PT, R2, UR16, RZ ;  /* 0x00000010020a7c10 */ /* 0x008fc4000ff5e0ff */
[----:B------:R-:W-:Y:S02]  /*0210*/  IADD3 R12, P3, PT, R2, UR18, RZ ;  /* 0x00000012020c7c10 */ /* 0x000fe4000ff7e0ff */
[C---:B------:R-:W-:Y:S01]  /*0220*/  IADD3.X R11, PT, PT, R4.reuse, UR17, RZ, P2, !PT ;  /* 0x00000011040b7c10 */ /* 0x040fe200097fe4ff */
[----:B0-----:R-:W-:Y:S01]  /*0230*/  FADD R3, -RZ, -UR6 ;  /* 0x80000006ff037e21 */ /* 0x001fe20008000100 */
[----:B------:R-:W-:Y:S01]  /*0240*/  IADD3.X R13, PT, PT, R4, UR19, RZ, P3, !PT ;  /* 0x00000013040d7c10 */ /* 0x000fe20009ffe4ff */
[----:B--2---:R-:W0:Y:S01]  /*0250*/  LDC.64 R6, c[0x3][RZ] ;  /* 0x00c00000ff067b82 */ /* 0x004e220000000a00 */
[----:B------:R-:W2:Y:S01]  /*0260*/  LDCU.128 UR16, c[0x0][0x400] ;  /* 0x00008000ff1077ac */ /* 0x000ea20008000c00 */
[C---:B----4-:R-:W-:Y:S01]  /*0270*/  IADD3 R14, P0, PT, R2.reuse, UR20, RZ ;  /* 0x00000014020e7c10 */ /* 0x050fe2000ff1e0ff */
[----:B------:R3:W-:Y:S01]  /*0280*/  STG.E desc[UR4][R26.64], R3 ;  /* 0x000000031a007986 */ /* 0x0007e2000c101904 */
[----:B------:R-:W-:Y:S02]  /*0290*/  IADD3 R16, P1, PT, R2, UR22, RZ ;  /* 0x0000001602107c10 */ /* 0x000fe4000ff3e0ff */
[C---:B------:R-:W-:Y:S01]  /*02a0*/  IADD3.X R15, PT, PT, R4.reuse, UR21, RZ, P0, !PT ;  /* 0x00000015040f7c10 */ /* 0x040fe200087fe4ff */
[----:B------:R-:W-:Y:S01]  /*02b0*/  STG.E desc[UR4][R8.64], RZ ;  /* 0x000000ff08007986 */ /* 0x000fe2000c101904 */
[----:B------:R-:W-:-:S02]  /*02c0*/  IADD3.X R17, PT, PT, R4, UR23, RZ, P1, !PT ;  /* 0x0000001704117c10 */ /* 0x000fc40008ffe4ff */
[C---:B-----5:R-:W-:Y:S01]  /*02d0*/  IADD3 R22, P0, PT, R2.reuse, UR8, RZ ;  /* 0x0000000802167c10 */ /* 0x060fe2000ff1e0ff */
[----:B------:R2:W-:Y:S01]  /*02e0*/  STG.E desc[UR4][R10.64], RZ ;  /* 0x000000ff0a007986 */ /* 0x0005e2000c101904 */
[C---:B------:R-:W-:Y:S02]  /*02f0*/  IADD3 R24, P1, PT, R2.reuse, UR10, RZ ;  /* 0x0000000a02187c10 */ /* 0x040fe4000ff3e0ff */
[----:B-1----:R-:W-:Y:S01]  /*0300*/  IADD3 R18, P2, PT, R2, UR24, RZ ;  /* 0x0000001802127c10 */ /* 0x002fe2000ff5e0ff */
[----:B------:R1:W-:Y:S01]  /*0310*/  STG.E desc[UR4][R12.64], RZ ;  /* 0x000000ff0c007986 */ /* 0x0003e2000c101904 */
[----:B------:R-:W-:Y:S02]  /*0320*/  IADD3.X R23, PT, PT, R4, UR9, RZ, P0, !PT ;  /* 0x0000000904177c10 */ /* 0x000fe400087fe4ff */
[----:B------:R-:W-:Y:S01]  /*0330*/  IADD3 R20, P3, PT, R2, UR26, RZ ;  /* 0x0000001a02147c10 */ /* 0x000fe2000ff7e0ff */
[----:B------:R-:W-:Y:S01]  /*0340*/  STG.E desc[UR4][R14.64], RZ ;  /* 0x000000ff0e007986 */ /* 0x000fe2000c101904 */
[----:B------:R-:W-:-:S02]  /*0350*/  IADD3.X R25, PT, PT, R4, UR11, RZ, P1, !PT ;  /* 0x0000000b04197c10 */ /* 0x000fc40008ffe4ff */
[C---:B------:R-:W-:Y:S01]  /*0360*/  IADD3 R28, P0, PT, R2.reuse, UR12, RZ ;  /* 0x0000000c021c7c10 */ /* 0x040fe2000ff1e0ff */
[----:B------:R-:W-:Y:S01]  /*0370*/  STG.E desc[UR4][R16.64], RZ ;  /* 0x000000ff10007986 */ /* 0x000fe2000c101904 */
[----:B---3--:R-:W-:Y:S01]  /*0380*/  IADD3 R26, P1, PT, R2, UR14, RZ ;  /* 0x0000000e021a7c10 */ /* 0x008fe2000ff3e0ff */
[----:B0-----:R-:W1:Y:S01]  /*0390*/  MUFU.RCP R3, R7 ;  /* 0x0000000700037308 */ /* 0x001e620000001000 */
[----:B------:R-:W-:Y:S01]  /*03a0*/  IADD3.X R19, PT, PT, R4, UR25, RZ, P2, !PT ;  /* 0x0000001904137c10 */ /* 0x000fe200097fe4ff */
[----:B------:R-:W-:Y:S01]  /*03b0*/  FMUL.D4 R0, R6, 9.8066501617431640625 ;  /* 0x411ce80a06007820 */ /* 0x000fe20000200000 */
[C---:B------:R-:W-:Y:S02]  /*03c0*/  IADD3.X R21, PT, PT, R4.reuse, UR27, RZ, P3, !PT ;  /* 0x0000001b04157c10 */ /* 0x040fe40009ffe4ff */
[C---:B------:R-:W-:Y:S01]  /*03d0*/  IADD3.X R29, PT, PT, R4.reuse, UR13, RZ, P0, !PT ;  /* 0x0000000d041d7c10 */ /* 0x040fe200087fe4ff */
[----:B------:R-:W-:Y:S01]  /*03e0*/  STG.E desc[UR4][R18.64], RZ ;  /* 0x000000ff12007986 */ /* 0x000fe2000c101904 */
[----:B------:R-:W-:-:S02]  /*03f0*/  IADD3.X R27, PT, PT, R4, UR15, RZ, P1, !PT ;  /* 0x0000000f041b7c10 */ /* 0x000fc40008ffe4ff */
[C---:B--2---:R-:W-:Y:S01]  /*0400*/  IADD3 R10, P0, PT, R2.reuse, UR16, RZ ;  /* 0x00000010020a7c10 */ /* 0x044fe2000ff1e0ff */
[----:B------:R0:W-:Y:S01]  /*0410*/  STG.E desc[UR4][R20.64], R5 ;  /* 0x0000000514007986 */ /* 0x0001e2000c101904 */
[----:B------:R-:W-:Y:S02]  /*0420*/  IADD3 R8, P1, PT, R2, UR18, RZ ;  /* 0x0000001202087c10 */ /* 0x000fe4000ff3e0ff */
[C---:B------:R-:W-:Y:S01]  /*0430*/  IADD3.X R11, PT, PT, R4.reuse, UR17, RZ, P0, !PT ;  /* 0x00000011040b7c10 */ /* 0x040fe200087fe4ff */
[----:B------:R2:W-:Y:S01]  /*0440*/  STG.E desc[UR4][R22.64], RZ ;  /* 0x000000ff16007986 */ /* 0x0005e2000c101904 */
[----:B------:R-:W-:Y:S01]  /*0450*/  IADD3.X R9, PT, PT, R4, UR19, RZ, P1, !PT ;  /* 0x0000001304097c10 */ /* 0x000fe20008ffe4ff */
[C---:B-1----:R-:W-:Y:S02]  /*0460*/  FFMA R12, R3.reuse, -R7, 1 ;  /* 0x3f800000030c7423 */ /* 0x042fe40000000807 */
[----:B------:R2:W-:Y:S03]  /*0470*/  STG.E desc[UR4][R24.64], RZ ;  /* 0x000000ff18007986 */ /* 0x0005e6000c101904 */
[----:B------:R-:W1:Y:S01]  /*0480*/  FCHK P0, R0, R7 ;  /* 0x0000000700007302 */ /* 0x000e620000000000 */
[----:B------:R2:W-:Y:S01]  /*0490*/  STG.E desc[UR4][R28.64], RZ ;  /* 0x000000ff1c007986 */ /* 0x0005e2000c101904 */
[----:B------:R-:W-:-:S03]  /*04a0*/  FFMA R3, R3, R12, R3 ;  /* 0x0000000c03037223 */ /* 0x000fc60000000003 */
[----:B------:R2:W-:Y:S01]  /*04b0*/  STG.E desc[UR4][R26.64], RZ ;  /* 0x000000ff1a007986 */ /* 0x0005e2000c101904 */
[----:B------:R-:W-:-:S03]  /*04c0*/  FFMA R6, R0, R3, RZ ;  /* 0x0000000300067223 */ /* 0x000fc600000000ff */
[----:B------:R2:W-:Y:S01]  /*04d0*/  STG.E desc[UR4][R10.64], RZ ;  /* 0x000000ff0a007986 */ /* 0x0005e2000c101904 */
[----:B0-----:R-:W-:-:S03]  /*04e0*/  FFMA R5, R6, -R7, R0 ;  /* 0x8000000706057223 */ /* 0x001fc60000000000 */
[----:B------:R2:W-:Y:S01]  /*04f0*/  STG.E desc[UR4][R8.64], RZ ;  /* 0x000000ff08007986 */ /* 0x0005e2000c101904 */
[----:B------:R-:W-:Y:S01]  /*0500*/  FFMA R5, R3, R5, R6 ;  /* 0x0000000503057223 */ /* 0x000fe20000000006 */
[----:B-1----:R-:W-:Y:S06]  /*0510*/  @!P0 BRA `(.L_x_51) ;  /* 0x00000000000c8947 */ /* 0x002fec0003800000 */
[----:B------:R-:W-:-:S07]  /*0520*/  MOV R6, 0x540 ;  /* 0x0000054000067802 */ /* 0x000fce0000000f00 */
[----:B--2---:R-:W-:Y:S05]  /*0530*/  CALL.REL.NOINC `($__internal_4_$__cuda_sm3x_div_rn_noftz_f32_slowpath) ;  /* 0x0000000000947944 */ /* 0x004fea0003c00000 */
[----:B------:R-:W-:-:S07]  /*0540*/  IMAD.MOV.U32 R5, RZ, RZ, R0 ;  /* 0x000000ffff057224 */ /* 0x000fce00078e0000 */
.L_x_51:
[----:B------:R-:W0:Y:S01]  /*0550*/  LDCU.128 UR8, c[0x0][0x410] ;  /* 0x00008200ff0877ac */ /* 0x000e220008000c00 */
[----:B------:R-:W1:Y:S01]  /*0560*/  LDCU.128 UR12, c[0x0][0x420] ;  /* 0x00008400ff0c77ac */ /* 0x000e620008000c00 */
[----:B------:R-:W3:Y:S01]  /*0570*/  LDCU.128 UR16, c[0x0][0x430] ;  /* 0x00008600ff1077ac */ /* 0x000ee20008000c00 */
[----:B------:R-:W4:Y:S01]  /*0580*/  LDCU.128 UR20, c[0x0][0x440] ;  /* 0x00008800ff1477ac */ /* 0x000f220008000c00 */
[----:B------:R-:W5:Y:S01]  /*0590*/  LDCU.128 UR24, c[0x0][0x450] ;  /* 0x00008a00ff1877ac */ /* 0x000f620008000c00 */
[C---:B0-----:R-:W-:Y:S02]  /*05a0*/  IADD3 R6, P0, PT, R2.reuse, UR8, RZ ;  /* 0x0000000802067c10 */ /* 0x041fe4000ff1e0ff */
[----:B--2---:R-:W-:Y:S02]  /*05b0*/  IADD3 R8, P1, PT, R2, UR10, RZ ;  /* 0x0000000a02087c10 */ /* 0x004fe4000ff3e0ff */
[C---:B------:R-:W-:Y:S02]  /*05c0*/  IADD3.X R7, PT, PT, R4.reuse, UR9, RZ, P0, !PT ;  /* 0x0000000904077c10 */ /* 0x040fe400087fe4ff */
[----:B------:R-:W-:-:S02]  /*05d0*/  IADD3.X R9, PT, PT, R4, UR11, RZ, P1, !PT ;  /* 0x0000000b04097c10 */ /* 0x000fc40008ffe4ff */
[C---:B-1----:R-:W-:Y:S01]  /*05e0*/  IADD3 R10, P0, PT, R2.reuse, UR12, RZ ;  /* 0x0000000c020a7c10 */ /* 0x042fe2000ff1e0ff */
[----:B------:R-:W-:Y:S01]  /*05f0*/  STG.E desc[UR4][R6.64], R5 ;  /* 0x0000000506007986 */ /* 0x000fe2000c101904 */
[C---:B------:R-:W-:Y:S02]  /*0600*/  IADD3 R12, P1, PT, R2.reuse, UR14, RZ ;  /* 0x0000000e020c7c10 */ /* 0x040fe4000ff3e0ff */
[C---:B---3--:R-:W-:Y:S01]  /*0610*/  IADD3 R14, P2, PT, R2.reuse, UR16, RZ ;  /* 0x00000010020e7c10 */ /* 0x048fe2000ff5e0ff */
[----:B------:R-:W-:Y:S01]  /*0620*/  STG.E desc[UR4][R8.64], R5 ;  /* 0x0000000508007986 */ /* 0x000fe2000c101904 */
[----:B------:R-:W-:Y:S02]  /*0630*/  IADD3 R16, P3, PT, R2, UR18, RZ ;  /* 0x0000001202107c10 */ /* 0x000fe4000ff7e0ff */
[C---:B------:R-:W-:Y:S02]  /*0640*/  IADD3.X R11, PT, PT, R4.reuse, UR13, RZ, P0, !PT ;  /* 0x0000000d040b7c10 */ /* 0x040fe400087fe4ff */
[----:B------:R-:W-:-:S02]  /*0650*/  IADD3.X R13, PT, PT, R4, UR15, RZ, P1, !PT ;  /* 0x0000000f040d7c10 */ /* 0x000fc40008ffe4ff */
[----:B----4-:R-:W-:Y:S01]  /*0660*/  IADD3 R18, P0, PT, R2, UR20, RZ ;  /* 0x0000001402127c10 */ /* 0x010fe2000ff1e0ff */
[----:B------:R-:W-:Y:S01]  /*0670*/  STG.E desc[UR4][R10.64], R5 ;  /* 0x000000050a007986 */ /* 0x000fe2000c101904 */
[----:B------:R-:W-:Y:S02]  /*0680*/  IADD3.X R15, PT, PT, R4, UR17, RZ, P2, !PT ;  /* 0x00000011040f7c10 */ /* 0x000fe400097fe4ff */
[----:B------:R-:W-:Y:S01]  /*0690*/  IADD3 R20, P1, PT, R2, UR22, RZ ;  /* 0x0000001602147c10 */ /* 0x000fe2000ff3e0ff */
[----:B------:R-:W-:Y:S01]  /*06a0*/  STG.E desc[UR4][R12.64], R5 ;  /* 0x000000050c007986 */ /* 0x000fe2000c101904 */
[----:B------:R-:W-:Y:S02]  /*06b0*/  IADD3.X R17, PT, PT, R4, UR19, RZ, P3, !PT ;  /* 0x0000001304117c10 */ /* 0x000fe40009ffe4ff */
[C---:B-----5:R-:W-:Y:S01]  /*06c0*/  IADD3 R22, P2, PT, R2.reuse, UR24, RZ ;  /* 0x0000001802167c10 */ /* 0x060fe2000ff5e0ff */
[----:B------:R-:W-:Y:S01]  /*06d0*/  STG.E desc[UR4][R14.64], R5 ;  /* 0x000000050e007986 */ /* 0x000fe2000c101904 */
[----:B------:R-:W-:-:S02]  /*06e0*/  IADD3 R2, P3, PT, R2, UR26, RZ ;  /* 0x0000001a02027c10 */ /* 0x000fc4000ff7e0ff */
[C---:B------:R-:W-:Y:S01]  /*06f0*/  IADD3.X R19, PT, PT, R4.reuse, UR21, RZ, P0, !PT ;  /* 0x0000001504137c10 */ /* 0x040fe200087fe4ff */
[----:B------:R-:W-:Y:S01]  /*0700*/  STG.E desc[UR4][R16.64], R5 ;  /* 0x0000000510007986 */ /* 0x000fe2000c101904 */
[C---:B------:R-:W-:Y:S02]  /*0710*/  IADD3.X R21, PT, PT, R4.reuse, UR23, RZ, P1, !PT ;  /* 0x0000001704157c10 */ /* 0x040fe40008ffe4ff */
[C---:B------:R-:W-:Y:S01]  /*0720*/  IADD3.X R23, PT, PT, R4.reuse, UR25, RZ, P2, !PT ;  /* 0x0000001904177c10 */ /* 0x040fe200097fe4ff */
[----:B------:R-:W-:Y:S01]  /*0730*/  STG.E desc[UR4][R18.64], R5 ;  /* 0x0000000512007986 */ /* 0x000fe2000c101904 */
[----:B------:R-:W-:-:S03]  /*0740*/  IADD3.X R3, PT, PT, R4, UR27, RZ, P3, !PT ;  /* 0x0000001b04037c10 */ /* 0x000fc60009ffe4ff */
[----:B------:R-:W-:Y:S04]  /*0750*/  STG.E desc[UR4][R20.64], R5 ;  /* 0x0000000514007986 */ /* 0x000fe8000c101904 */
[----:B------:R-:W-:Y:S04]  /*0760*/  STG.E desc[UR4][R22.64], RZ ;  /* 0x000000ff16007986 */ /* 0x000fe8000c101904 */
[----:B------:R-:W-:Y:S01]  /*0770*/  STG.E desc[UR4][R2.64], RZ ;  /* 0x000000ff02007986 */ /* 0x000fe2000c101904 */
[----:B------:R-:W-:Y:S05]  /*0780*/  EXIT ;  /* 0x000000000000794d */ /* 0x000fea0003800000 */
        .weak           $__internal_4_$__cuda_sm3x_div_rn_noftz_f32_slowpath
        .type           $__internal_4_$__cuda_sm3x_div_rn_noftz_f32_slowpath,@function
        .size           $__internal_4_$__cuda_sm3x_div_rn_noftz_f32_slowpath,(.L_x_65 - $__internal_4_$__cuda_sm3x_div_rn_noftz_f32_slowpath)
$__internal_4_$__cuda_sm3x_div_rn_noftz_f32_slowpath:
[----:B------:R-:W0:Y:S01]  /*0790*/  LDC R3, c[0x3][0x4] ;  /* 0x00c00100ff037b82 */ /* 0x000e220000000800 */
[--C-:B------:R-:W-:Y:S01]  /*07a0*/  SHF.R.U32.HI R5, RZ, 0x17, R0.reuse ;  /* 0x00000017ff057819 */ /* 0x100fe20000011600 */
[----:B------:R-:W-:-:S03]  /*07b0*/  IMAD.MOV.U32 R8, RZ, RZ, R0 ;  /* 0x000000ffff087224 */ /* 0x000fc600078e0000 */
[----:B------:R-:W-:-:S03]  /*07c0*/  LOP3.LUT R5, R5, 0xff, RZ, 0xc0, !PT ;  /* 0x000000ff05057812 */ /* 0x000fc600078ec0ff */
[----:B------:R-:W1:Y:S02]  /*07d0*/  LDC R9, c[0x3][0x4] ;  /* 0x00c00100ff097b82 */ /* 0x000e640000000800 */
[----:B------:R-:W-:Y:S01]  /*07e0*/  VIADD R11, R5, 0xffffffff ;  /* 0xffffffff050b7836 */ /* 0x000fe20000000000 */
[----:B0-----:R-:W-:-:S04]  /*07f0*/  SHF.R.U32.HI R7, RZ, 0x17, R3 ;  /* 0x00000017ff077819 */ /* 0x001fc80000011603 */
[----:B------:R-:W-:-:S05]  /*0800*/  LOP3.LUT R7, R7, 0xff, RZ, 0xc0, !PT ;  /* 0x000000ff07077812 */ /* 0x000fca00078ec0ff */
[----:B------:R-:W-:-:S05]  /*0810*/  VIADD R12, R7, 0xffffffff ;  /* 0xffffffff070c7836 */ /* 0x000fca0000000000 */
[----:B------:R-:W-:-:S04]  /*0820*/  ISETP.GT.U32.AND P0, PT, R12, 0xfd, PT ;  /* 0x000000fd0c00780c */ /* 0x000fc80003f04070 */
[----:B------:R-:W-:-:S13]  /*0830*/  ISETP.GT.U32.OR P0, PT, R11, 0xfd, P0 ;  /* 0x000000fd0b00780c */ /* 0x000fda0000704470 */
[----:B------:R-:W-:Y:S01]  /*0840*/  @!P0 IMAD.MOV.U32 R10, RZ, RZ, RZ ;  /* 0x000000ffff0a8224 */ /* 0x000fe200078e00ff */
[----:B-1----:R-:W-:Y:S06]  /*0850*/  @!P0 BRA `(.L_x_52) ;  /* 0x00000000005c8947 */ /* 0x002fec0003800000 */
        /* <DEDUP_REMOVED lines=18> */
[----:B------:R-:W-:Y:S02]  /*0980*/  @P0 IMAD.MOV.U32 R10, RZ, RZ, RZ ;  /* 0x000000ffff0a0224 */ /* 0x000fe400078e00ff */
[----:B------:R-:W-:Y:S01]  /*0990*/  @!P0 FFMA R8, R0, 1.84467440737095516160e+19, RZ ;  /* 0x5f80000000088823 */ /* 0x000fe200000000ff */
[----:B------:R-:W-:Y:S02]  /*09a0*/  @!P0 IMAD.MOV.U32 R10, RZ, RZ, -0x40 ;  /* 0xffffffc0ff0a8424 */ /* 0x000fe400078e00ff */
[----:B------:R-:W-:Y:S02]  /*09b0*/  @!P1 FFMA R9, R3, 1.84467440737095516160e+19, RZ ;  /* 0x5f80000003099823 */ /* 0x000fe400000000ff */
[----:B------:R-:W-:-:S07]  /*09c0*/  @!P1 VIADD R10, R10, 0x40 ;  /* 0x000000400a0a9836 */ /* 0x000fce0000000000 */
.L_x_52:
[----:B------:R-:W-:Y:S01]  /*09d0*/  LEA R0, R7, 0xc0800000, 0x17 ;  /* 0xc080000007007811 */ /* 0x000fe200078eb8ff */
[----:B------:R-:W-:-:S04]  /*09e0*/  VIADD R5, R5, 0xffffff81 ;  /* 0xffffff8105057836 */ /* 0x000fc80000000000 */
[----:B------:R-:W-:Y:S02]  /*09f0*/  IMAD.IADD R9, R9, 0x1, -R0 ;  /* 0x0000000109097824 */ /* 0x000fe400078e0a00 */
[C---:B------:R-:W-:Y:S01]  /*0a00*/  IMAD R0, R5.reuse, -0x800000, R8 ;  /* 0xff80000005007824 */ /* 0x040fe200078e0208 */
[----:B------:R-:W-:Y:S01]  /*0a10*/  IADD3 R5, PT, PT, R5, 0x7f, -R7 ;  /* 0x0000007f05057810 */ /* 0x000fe20007ffe807 */
[----:B------:R-:W0:Y:S01]  /*0a20*/  MUFU.RCP R3, R9 ;  /* 0x0000000900037308 */ /* 0x000e220000001000 */
[----:B------:R-:W-:-:S03]  /*0a30*/  FADD.FTZ R11, -R9, -RZ ;  /* 0x800000ff090b7221 */ /* 0x000fc60000010100 */
[----:B------:R-:W-:Y:S02]  /*0a40*/  IMAD.IADD R5, R5, 0x1, R10 ;  /* 0x0000000105057824 */ /* 0x000fe400078e020a */
[----:B0-----:R-:W-:-:S04]  /*0a50*/  FFMA R12, R3, R11, 1 ;  /* 0x3f800000030c7423 */ /* 0x001fc8000000000b */
[----:B------:R-:W-:-:S04]  /*0a60*/  FFMA R12, R3, R12, R3 ;  /* 0x0000000c030c7223 */ /* 0x000fc80000000003 */
[----:B------:R-:W-:-:S04]  /*0a70*/  FFMA R3, R0, R12, RZ ;  /* 0x0000000c00037223 */ /* 0x000fc800000000ff */
[----:B------:R-:W-:-:S04]  /*0a80*/  FFMA R8, R11, R3, R0 ;  /* 0x000000030b087223 */ /* 0x000fc80000000000 */
[----:B------:R-:W-:-:S04]  /*0a90*/  FFMA R13, R12, R8, R3 ;  /* 0x000000080c0d7223 */ /* 0x000fc80000000003 */
[----:B------:R-:W-:-:S04]  /*0aa0*/  FFMA R8, R11, R13, R0 ;  /* 0x0000000d0b087223 */ /* 0x000fc80000000000 */
[----:B------:R-:W-:-:S05]  /*0ab0*/  FFMA R0, R12, R8, R13 ;  /* 0x000000080c007223 */ /* 0x000fca000000000d */
[----:B------:R-:W-:-:S04]  /*0ac0*/  SHF.R.U32.HI R3, RZ, 0x17, R0 ;  /* 0x00000017ff037819 */ /* 0x000fc80000011600 */
[----:B------:R-:W-:-:S05]  /*0ad0*/  LOP3.LUT R3, R3, 0xff, RZ, 0xc0, !PT ;  /* 0x000000ff03037812 */ /* 0x000fca00078ec0ff */
[----:B------:R-:W-:-:S04]  /*0ae0*/  IMAD.IADD R7, R3, 0x1, R5 ;  /* 0x0000000103077824 */ /* 0x000fc800078e0205 */
[----:B------:R-:W-:-:S05]  /*0af0*/  VIADD R3, R7, 0xffffffff ;  /* 0xffffffff07037836 */ /* 0x000fca0000000000 */
        /* <DEDUP_REMOVED lines=9> */
[CC--:B------:R-:W-:Y:S01]  /*0b90*/  FFMA.RZ R3, R12.reuse, R8.reuse, R13 ;  /* 0x000000080c037223 */ /* 0x0c0fe2000000c00d */
[C---:B------:R-:W-:Y:S01]  /*0ba0*/  VIADD R10, R7.reuse, 0x20 ;  /* 0x00000020070a7836 */ /* 0x040fe20000000000 */
[C---:B------:R-:W-:Y:S02]  /*0bb0*/  ISETP.NE.AND P2, PT, R7.reuse, RZ, PT ;  /* 0x000000ff0700720c */ /* 0x040fe40003f45270 */
[----:B------:R-:W-:Y:S01]  /*0bc0*/  ISETP.NE.AND P1, PT, R7, RZ, PT ;  /* 0x000000ff0700720c */ /* 0x000fe20003f25270 */
[----:B------:R-:W-:Y:S01]  /*0bd0*/  IMAD.MOV R7, RZ, RZ, -R7 ;  /* 0x000000ffff077224 */ /* 0x000fe200078e0a07 */
[----:B------:R-:W-:Y:S01]  /*0be0*/  LOP3.LUT R5, R3, 0x7fffff, RZ, 0xc0, !PT ;  /* 0x007fffff03057812 */ /* 0x000fe200078ec0ff */
[CCC-:B------:R-:W-:Y:S01]  /*0bf0*/  FFMA.RP R3, R12.reuse, R8.reuse, R13.reuse ;  /* 0x000000080c037223 */ /* 0x1c0fe2000000800d */
[----:B------:R-:W-:Y:S02]  /*0c00*/  FFMA.RM R8, R12, R8, R13 ;  /* 0x000000080c087223 */ /* 0x000fe4000000400d */
[----:B------:R-:W-:-:S03]  /*0c10*/  LOP3.LUT R5, R5, 0x800000, RZ, 0xfc, !PT ;  /* 0x0080000005057812 */ /* 0x000fc600078efcff */
        /* <DEDUP_REMOVED lines=9> */
[----:B------:R-:W-:-:S05]  /*0cb0*/  LOP3.LUT R3, R3, R8, RZ, 0xc0, !PT ;  /* 0x0000000803037212 */ /* 0x000fca00078ec0ff */
[----:B------:R-:W-:-:S05]  /*0cc0*/  IMAD.IADD R3, R10, 0x1, R3 ;  /* 0x000000010a037824 */ /* 0x000fca00078e0203 */
[----:B------:R-:W-:Y:S01]  /*0cd0*/  LOP3.LUT R0, R3, R0, RZ, 0xfc, !PT ;  /* 0x0000000003007212 */ /* 0x000fe200078efcff */
[----:B------:R-:W-:Y:S06]  /*0ce0*/  BRA `(.L_x_59) ;  /* 0x0000000000347947 */ /* 0x000fec0003800000 */
.L_x_58:
[----:B------:R-:W-:-:S04]  /*0cf0*/  LOP3.LUT R0, R0, 0x80000000, RZ, 0xc0, !PT ;  /* 0x8000000000007812 */ /* 0x000fc800078ec0ff */
[----:B------:R-:W-:Y:S01]  /*0d00*/  LOP3.LUT R0, R0, 0x7f800000, RZ, 0xfc, !PT ;  /* 0x7f80000000007812 */ /* 0x000fe200078efcff */
[----:B------:R-:W-:Y:S06]  /*0d10*/  BRA `(.L_x_59) ;  /* 0x0000000000287947 */ /* 0x000fec0003800000 */
.L_x_57:
[----:B------:R-:W-:Y:S01]  /*0d20*/  IMAD R0, R5, 0x800000, R0 ;  /* 0x0080000005007824 */ /* 0x000fe200078e0200 */
[----:B------:R-:W-:Y:S06]  /*0d30*/  BRA `(.L_x_59) ;  /* 0x0000000000207947 */ /* 0x000fec0003800000 */
.L_x_56:
[----:B------:R-:W-:-:S04]  /*0d40*/  LOP3.LUT R0, R9, 0x80000000, R8, 0x48, !PT ;  /* 0x8000000009007812 */ /* 0x000fc800078e4808 */
[----:B------:R-:W-:Y:S01]  /*0d50*/  LOP3.LUT R0, R0, 0x7f800000, RZ, 0xfc, !PT ;  /* 0x7f80000000007812 */ /* 0x000fe200078efcff */
[----:B------:R-:W-:Y:S06]  /*0d60*/  BRA `(.L_x_59) ;  /* 0x0000000000147947 */ /* 0x000fec0003800000 */
.L_x_55:
[----:B------:R-:W-:Y:S01]  /*0d70*/  LOP3.LUT R0, R9, 0x80000000, R8, 0x48, !PT ;  /* 0x8000000009007812 */ /* 0x000fe200078e4808 */
[----:B------:R-:W-:Y:S06]  /*0d80*/  BRA `(.L_x_59) ;  /* 0x00000000000c7947 */ /* 0x000fec0003800000 */
.L_x_54:
[----:B------:R-:W0:Y:S01]  /*0d90*/  MUFU.RSQ R0, -QNAN ;  /* 0xffc0000000007908 */ /* 0x000e220000001400 */
[----:B------:R-:W-:Y:S05]  /*0da0*/  BRA `(.L_x_59) ;  /* 0x0000000000047947 */ /* 0x000fea0003800000 */
.L_x_53:
[----:B------:R-:W-:-:S07]  /*0db0*/  FADD.FTZ R0, R0, R3 ;  /* 0x0000000300007221 */ /* 0x000fce0000010000 */
.L_x_59:
[----:B------:R-:W-:-:S04]  /*0dc0*/  IMAD.MOV.U32 R7, RZ, RZ, 0x0 ;  /* 0x00000000ff077424 */ /* 0x000fc800078e00ff */
[----:B0-----:R-:W-:Y:S05]  /*0dd0*/  RET.REL.NODEC R6 `(_ZN8swiftsim4cuda12kernel_resetENS0_13DroneSwarmGPUEf) ;  /* 0xfffffff006887950 */ /* 0x001fea0003c3ffff */
.L_x_60:
        /* <DEDUP_REMOVED lines=10> */
.L_x_65:


//--------------------- .nv.global.init           --------------------------
	.section	.nv.global.init,"aw",@progbits
	.align	4
.nv.global.init:
	.type		__cudart_i2opi_f,@object
	.size		__cudart_i2opi_f,(.L_1 - __cudart_i2opi_f)
__cudart_i2opi_f:
        /*0000*/ 	.byte	0x41, 0x90, 0x43, 0x3c, 0x99, 0x95, 0x62, 0xdb, 0xc0, 0xdd, 0x34, 0xf5, 0xd1, 0x57, 0x27, 0xfc
        /*0010*/ 	.byte	0x29, 0x15, 0x44, 0x4e, 0x6e, 0x83, 0xf9, 0xa2
.L_1:


//--------------------- .nv.shared.reserved.0     --------------------------
	.section	.nv.shared.reserved.0,"aw",@nobits
	.weak		__nv_reservedSMEM_offset_0_alias
	.size		__nv_reservedSMEM_offset_0_alias, 0, 64
	.other		__nv_reservedSMEM_offset_0_alias,@"STO_CUDA_RESERVED_SHARED STV_DEFAULT"
__nv_reservedSMEM_offset_0_alias:
	.zero		0
	.zero		64


//--------------------- .nv.constant0._ZN8swiftsim4cuda23kernel_get_observationsENS0_13DroneSwarmGPUEPf --------------------------
	.section	.nv.constant0._ZN8swiftsim4cuda23kernel_get_observationsENS0_13DroneSwarmGPUEPf,"a",@progbits
	.sectionflags	@""
	.align	4
.nv.constant0._ZN8swiftsim4cuda23kernel_get_observationsENS0_13DroneSwarmGPUEPf:
	.zero		1128


//--------------------- .nv.constant0._ZN8swiftsim4cuda18kernel_set_actionsENS0_13DroneSwarmGPUEPKf --------------------------
	.section	.nv.constant0._ZN8swiftsim4cuda18kernel_set_actionsENS0_13DroneSwarmGPUEPKf,"a",@progbits
	.sectionflags	@""
	.align	4
.nv.constant0._ZN8swiftsim4cuda18kernel_set_actionsENS0_13DroneSwarmGPUEPKf:
	.zero		1128


//--------------------- .nv.constant0._ZN8swiftsim4cuda22kernel_compute_rewardsENS0_13DroneSwarmGPUEf --------------------------
	.section	.nv.constant0._ZN8swiftsim4cuda22kernel_compute_rewardsENS0_13DroneSwarmGPUEf,"a",@progbits
	.sectionflags	@""
	.align	4
.nv.constant0._ZN8swiftsim4cuda22kernel_compute_rewardsENS0_13DroneSwarmGPUEf:
	.zero		1124


//--------------------- .nv.constant0._ZN8swiftsim4cuda11kernel_stepENS0_13DroneSwarmGPUEf --------------------------
	.section	.nv.constant0._ZN8swiftsim4cuda11kernel_stepENS0_13DroneSwarmGPUEf,"a",@progbits
	.sectionflags	@""
	.align	4
.nv.constant0._ZN8swiftsim4cuda11kernel_stepENS0_13DroneSwarmGPUEf:
	.zero		1124


//--------------------- .nv.constant0._ZN8swiftsim4cuda12kernel_resetENS0_13DroneSwarmGPUEf --------------------------
	.section	.nv.constant0._ZN8swiftsim4cuda12kernel_resetENS0_13DroneSwarmGPUEf,"a",@progbits
	.sectionflags	@""
	.align	4
.nv.constant0._ZN8swiftsim4cuda12kernel_resetENS0_13DroneSwarmGPUEf:
	.zero		1124


//--------------------- SYMBOLS --------------------------

	.type		.nv.reservedSmem.offset0,@object
	.size		.nv.reservedSmem.offset0,0x4
